//
// Generated by NVIDIA NVVM Compiler
//
// Compiler Build ID: CL-36424714
// Cuda compilation tools, release 13.0, V13.0.88
// Based on NVVM 20.0.0
//

.version 9.0
.target sm_100
.address_size 64

	// .globl	_Z12histo_kernelPcjPj
// _ZZ18histo_share_kernelPcjPjE7histo_s has been demoted
// _ZZ29histo_share_contiguous_kernelPcjPjE7histo_s has been demoted
// _ZZ30histo_share_interleaved_kernelPcjPjE7histo_s has been demoted
// _ZZ34histo_share_interleaved_agg_kernelPcjPjE7histo_s has been demoted

.visible .entry _Z12histo_kernelPcjPj(
	.param .u64 .ptr .align 1 _Z12histo_kernelPcjPj_param_0,
	.param .u32 _Z12histo_kernelPcjPj_param_1,
	.param .u64 .ptr .align 1 _Z12histo_kernelPcjPj_param_2
)
{
	.reg .pred 	%p<3>;
	.reg .b16 	%rs<4>;
	.reg .b32 	%r<7>;
	.reg .b64 	%rd<10>;

	ld.param.u64 	%rd1, [_Z12histo_kernelPcjPj_param_0];
	ld.param.u32 	%r2, [_Z12histo_kernelPcjPj_param_1];
	ld.param.u64 	%rd2, [_Z12histo_kernelPcjPj_param_2];
	mov.u32 	%r3, %ctaid.x;
	mov.u32 	%r4, %ntid.x;
	mov.u32 	%r5, %tid.x;
	mad.lo.s32 	%r1, %r3, %r4, %r5;
	setp.ge.u32 	%p1, %r1, %r2;
	@%p1 bra 	$L__BB0_3;
	cvta.to.global.u64 	%rd3, %rd1;
	cvt.u64.u32 	%rd4, %r1;
	add.s64 	%rd5, %rd3, %rd4;
	ld.global.u8 	%rs2, [%rd5];
	add.s16 	%rs1, %rs2, -97;
	and.b16  	%rs3, %rs1, 255;
	setp.gt.u16 	%p2, %rs3, 25;
	@%p2 bra 	$L__BB0_3;
	cvt.u64.u16 	%rd6, %rs1;
	and.b64  	%rd7, %rd6, 252;
	cvta.to.global.u64 	%rd8, %rd2;
	add.s64 	%rd9, %rd8, %rd7;
	atom.global.add.u32 	%r6, [%rd9], 1;
$L__BB0_3:
	ret;

}
	// .globl	_Z20histo_private_kernelPcjPj
.visible .entry _Z20histo_private_kernelPcjPj(
	.param .u64 .ptr .align 1 _Z20histo_private_kernelPcjPj_param_0,
	.param .u32 _Z20histo_private_kernelPcjPj_param_1,
	.param .u64 .ptr .align 1 _Z20histo_private_kernelPcjPj_param_2
)
{
	.reg .pred 	%p<7>;
	.reg .b16 	%rs<6>;
	.reg .b32 	%r<18>;
	.reg .b64 	%rd<17>;

	ld.param.u64 	%rd6, [_Z20histo_private_kernelPcjPj_param_0];
	ld.param.u32 	%r11, [_Z20histo_private_kernelPcjPj_param_1];
	ld.param.u64 	%rd7, [_Z20histo_private_kernelPcjPj_param_2];
	cvta.to.global.u64 	%rd1, %rd7;
	mov.u32 	%r1, %ctaid.x;
	mov.u32 	%r2, %ntid.x;
	mov.u32 	%r17, %tid.x;
	mad.lo.s32 	%r4, %r1, %r2, %r17;
	setp.ge.u32 	%p1, %r4, %r11;
	@%p1 bra 	$L__BB1_3;
	cvta.to.global.u64 	%rd8, %rd6;
	cvt.u64.u32 	%rd9, %r4;
	add.s64 	%rd10, %rd8, %rd9;
	ld.global.u8 	%rs2, [%rd10];
	add.s16 	%rs1, %rs2, -97;
	and.b16  	%rs3, %rs1, 255;
	setp.gt.u16 	%p2, %rs3, 25;
	@%p2 bra 	$L__BB1_3;
	and.b16  	%rs4, %rs1, 252;
	shr.u16 	%rs5, %rs4, 2;
	cvt.u32.u16 	%r12, %rs5;
	mad.lo.s32 	%r13, %r1, 7, %r12;
	mul.wide.u32 	%rd11, %r13, 4;
	add.s64 	%rd12, %rd1, %rd11;
	atom.global.add.u32 	%r14, [%rd12], 1;
$L__BB1_3:
	setp.eq.s32 	%p3, %r1, 0;
	@%p3 bra 	$L__BB1_9;
	bar.sync 	0;
	setp.gt.u32 	%p4, %r17, 6;
	@%p4 bra 	$L__BB1_9;
	mul.wide.u32 	%rd13, %r17, 4;
	add.s64 	%rd16, %rd1, %rd13;
	mul.wide.u32 	%rd3, %r2, 4;
	mad.lo.s32 	%r16, %r1, 7, %r17;
$L__BB1_6:
	mul.wide.u32 	%rd14, %r16, 4;
	add.s64 	%rd15, %rd1, %rd14;
	ld.global.u32 	%r8, [%rd15];
	setp.eq.s32 	%p5, %r8, 0;
	@%p5 bra 	$L__BB1_8;
	atom.global.add.u32 	%r15, [%rd16], %r8;
$L__BB1_8:
	add.s32 	%r17, %r17, %r2;
	add.s64 	%rd16, %rd16, %rd3;
	add.s32 	%r16, %r16, %r2;
	setp.lt.u32 	%p6, %r17, 7;
	@%p6 bra 	$L__BB1_6;
$L__BB1_9:
	ret;

}
	// .globl	_Z18histo_share_kernelPcjPj
.visible .entry _Z18histo_share_kernelPcjPj(
	.param .u64 .ptr .align 1 _Z18histo_share_kernelPcjPj_param_0,
	.param .u32 _Z18histo_share_kernelPcjPj_param_1,
	.param .u64 .ptr .align 1 _Z18histo_share_kernelPcjPj_param_2
)
{
	.reg .pred 	%p<8>;
	.reg .b16 	%rs<4>;
	.reg .b32 	%r<35>;
	.reg .b64 	%rd<13>;
	// demoted variable
	.shared .align 4 .b8 _ZZ18histo_share_kernelPcjPjE7histo_s[28];
	ld.param.u64 	%rd5, [_Z18histo_share_kernelPcjPj_param_0];
	ld.param.u32 	%r18, [_Z18histo_share_kernelPcjPj_param_1];
	ld.param.u64 	%rd6, [_Z18histo_share_kernelPcjPj_param_2];
	mov.u32 	%r34, %tid.x;
	setp.gt.u32 	%p1, %r34, 6;
	@%p1 bra 	$L__BB2_3;
	mov.u32 	%r2, %ntid.x;
	shl.b32 	%r19, %r34, 2;
	mov.u32 	%r20, _ZZ18histo_share_kernelPcjPjE7histo_s;
	add.s32 	%r31, %r20, %r19;
	shl.b32 	%r4, %r2, 2;
	mov.u32 	%r32, %r34;
$L__BB2_2:
	mov.b32 	%r21, 0;
	st.shared.u32 	[%r31], %r21;
	add.s32 	%r32, %r32, %r2;
	add.s32 	%r31, %r31, %r4;
	setp.lt.u32 	%p2, %r32, 7;
	@%p2 bra 	$L__BB2_2;
$L__BB2_3:
	bar.sync 	0;
	mov.u32 	%r22, %ctaid.x;
	mov.u32 	%r9, %ntid.x;
	mad.lo.s32 	%r10, %r22, %r9, %r34;
	setp.ge.u32 	%p3, %r10, %r18;
	@%p3 bra 	$L__BB2_6;
	cvt.u64.u32 	%rd7, %r10;
	cvta.to.global.u64 	%rd8, %rd5;
	add.s64 	%rd9, %rd8, %rd7;
	ld.global.u8 	%rs2, [%rd9];
	add.s16 	%rs1, %rs2, -97;
	and.b16  	%rs3, %rs1, 255;
	setp.gt.u16 	%p4, %rs3, 25;
	@%p4 bra 	$L__BB2_6;
	cvt.u32.u16 	%r23, %rs1;
	and.b32  	%r24, %r23, 252;
	mov.u32 	%r25, _ZZ18histo_share_kernelPcjPjE7histo_s;
	add.s32 	%r26, %r25, %r24;
	atom.shared.add.u32 	%r27, [%r26], 1;
$L__BB2_6:
	setp.gt.u32 	%p5, %r34, 6;
	bar.sync 	0;
	@%p5 bra 	$L__BB2_11;
	mul.wide.u32 	%rd10, %r34, 4;
	cvta.to.global.u64 	%rd11, %rd6;
	add.s64 	%rd12, %rd11, %rd10;
	mul.wide.u32 	%rd2, %r9, 4;
	shl.b32 	%r28, %r34, 2;
	mov.u32 	%r29, _ZZ18histo_share_kernelPcjPjE7histo_s;
	add.s32 	%r33, %r29, %r28;
	shl.b32 	%r12, %r9, 2;
$L__BB2_8:
	ld.shared.u32 	%r15, [%r33];
	setp.eq.s32 	%p6, %r15, 0;
	@%p6 bra 	$L__BB2_10;
	atom.global.add.u32 	%r30, [%rd12], %r15;
$L__BB2_10:
	add.s32 	%r34, %r34, %r9;
	add.s64 	%rd12, %rd12, %rd2;
	add.s32 	%r33, %r33, %r12;
	setp.lt.u32 	%p7, %r34, 7;
	@%p7 bra 	$L__BB2_8;
$L__BB2_11:
	ret;

}
	// .globl	_Z29histo_share_contiguous_kernelPcjPj
.visible .entry _Z29histo_share_contiguous_kernelPcjPj(
	.param .u64 .ptr .align 1 _Z29histo_share_contiguous_kernelPcjPj_param_0,
	.param .u32 _Z29histo_share_contiguous_kernelPcjPj_param_1,
	.param .u64 .ptr .align 1 _Z29histo_share_contiguous_kernelPcjPj_param_2
)
{
	.reg .pred 	%p<30>;
	.reg .b16 	%rs<46>;
	.reg .b32 	%r<128>;
	.reg .b64 	%rd<23>;
	// demoted variable
	.shared .align 4 .b8 _ZZ29histo_share_contiguous_kernelPcjPjE7histo_s[28];
	ld.param.u64 	%rd12, [_Z29histo_share_contiguous_kernelPcjPj_param_0];
	ld.param.u32 	%r31, [_Z29histo_share_contiguous_kernelPcjPj_param_1];
	ld.param.u64 	%rd11, [_Z29histo_share_contiguous_kernelPcjPj_param_2];
	cvta.to.global.u64 	%rd1, %rd12;
	mov.u32 	%r127, %tid.x;
	setp.gt.u32 	%p1, %r127, 6;
	@%p1 bra 	$L__BB3_3;
	mov.u32 	%r2, %ntid.x;
	shl.b32 	%r32, %r127, 2;
	mov.u32 	%r33, _ZZ29histo_share_contiguous_kernelPcjPjE7histo_s;
	add.s32 	%r119, %r33, %r32;
	shl.b32 	%r4, %r2, 2;
	mov.u32 	%r120, %r127;
$L__BB3_2:
	mov.b32 	%r34, 0;
	st.shared.u32 	[%r119], %r34;
	add.s32 	%r120, %r120, %r2;
	add.s32 	%r119, %r119, %r4;
	setp.lt.u32 	%p2, %r120, 7;
	@%p2 bra 	$L__BB3_2;
$L__BB3_3:
	bar.sync 	0;
	mov.u32 	%r35, %ctaid.x;
	mov.u32 	%r9, %ntid.x;
	mad.lo.s32 	%r36, %r35, %r9, %r127;
	shl.b32 	%r123, %r36, 5;
	add.s32 	%r37, %r123, 32;
	min.u32 	%r11, %r31, %r37;
	setp.ge.u32 	%p3, %r123, %r11;
	@%p3 bra 	$L__BB3_44;
	and.b32  	%r12, %r11, 7;
	sub.s32 	%r38, %r123, %r11;
	setp.gt.u32 	%p4, %r38, -8;
	@%p4 bra 	$L__BB3_23;
	add.s32 	%r39, %r123, %r12;
	sub.s32 	%r121, %r39, %r11;
	cvt.u64.u32 	%rd13, %r123;
	add.s64 	%rd14, %rd13, %rd1;
	add.s64 	%rd21, %rd14, 3;
$L__BB3_6:
	.pragma "nounroll";
	ld.global.u8 	%rs16, [%rd21+-3];
	add.s16 	%rs1, %rs16, -97;
	and.b16  	%rs17, %rs1, 255;
	setp.gt.u16 	%p5, %rs17, 25;
	@%p5 bra 	$L__BB3_8;
	cvt.u32.u16 	%r40, %rs1;
	and.b32  	%r41, %r40, 252;
	mov.u32 	%r42, _ZZ29histo_share_contiguous_kernelPcjPjE7histo_s;
	add.s32 	%r43, %r42, %r41;
	atom.shared.add.u32 	%r44, [%r43], 1;
$L__BB3_8:
	ld.global.u8 	%rs18, [%rd21+-2];
	add.s16 	%rs2, %rs18, -97;
	and.b16  	%rs19, %rs2, 255;
	setp.gt.u16 	%p6, %rs19, 25;
	@%p6 bra 	$L__BB3_10;
	cvt.u32.u16 	%r45, %rs2;
	and.b32  	%r46, %r45, 252;
	mov.u32 	%r47, _ZZ29histo_share_contiguous_kernelPcjPjE7histo_s;
	add.s32 	%r48, %r47, %r46;
	atom.shared.add.u32 	%r49, [%r48], 1;
$L__BB3_10:
	ld.global.u8 	%rs20, [%rd21+-1];
	add.s16 	%rs3, %rs20, -97;
	and.b16  	%rs21, %rs3, 255;
	setp.gt.u16 	%p7, %rs21, 25;
	@%p7 bra 	$L__BB3_12;
	cvt.u32.u16 	%r50, %rs3;
	and.b32  	%r51, %r50, 252;
	mov.u32 	%r52, _ZZ29histo_share_contiguous_kernelPcjPjE7histo_s;
	add.s32 	%r53, %r52, %r51;
	atom.shared.add.u32 	%r54, [%r53], 1;
$L__BB3_12:
	ld.global.u8 	%rs22, [%rd21];
	add.s16 	%rs4, %rs22, -97;
	and.b16  	%rs23, %rs4, 255;
	setp.gt.u16 	%p8, %rs23, 25;
	@%p8 bra 	$L__BB3_14;
	cvt.u32.u16 	%r55, %rs4;
	and.b32  	%r56, %r55, 252;
	mov.u32 	%r57, _ZZ29histo_share_contiguous_kernelPcjPjE7histo_s;
	add.s32 	%r58, %r57, %r56;
	atom.shared.add.u32 	%r59, [%r58], 1;
$L__BB3_14:
	ld.global.u8 	%rs24, [%rd21+1];
	add.s16 	%rs5, %rs24, -97;
	and.b16  	%rs25, %rs5, 255;
	setp.gt.u16 	%p9, %rs25, 25;
	@%p9 bra 	$L__BB3_16;
	cvt.u32.u16 	%r60, %rs5;
	and.b32  	%r61, %r60, 252;
	mov.u32 	%r62, _ZZ29histo_share_contiguous_kernelPcjPjE7histo_s;
	add.s32 	%r63, %r62, %r61;
	atom.shared.add.u32 	%r64, [%r63], 1;
$L__BB3_16:
	ld.global.u8 	%rs26, [%rd21+2];
	add.s16 	%rs6, %rs26, -97;
	and.b16  	%rs27, %rs6, 255;
	setp.gt.u16 	%p10, %rs27, 25;
	@%p10 bra 	$L__BB3_18;
	cvt.u32.u16 	%r65, %rs6;
	and.b32  	%r66, %r65, 252;
	mov.u32 	%r67, _ZZ29histo_share_contiguous_kernelPcjPjE7histo_s;
	add.s32 	%r68, %r67, %r66;
	atom.shared.add.u32 	%r69, [%r68], 1;
$L__BB3_18:
	ld.global.u8 	%rs28, [%rd21+3];
	add.s16 	%rs7, %rs28, -97;
	and.b16  	%rs29, %rs7, 255;
	setp.gt.u16 	%p11, %rs29, 25;
	@%p11 bra 	$L__BB3_20;
	cvt.u32.u16 	%r70, %rs7;
	and.b32  	%r71, %r70, 252;
	mov.u32 	%r72, _ZZ29histo_share_contiguous_kernelPcjPjE7histo_s;
	add.s32 	%r73, %r72, %r71;
	atom.shared.add.u32 	%r74, [%r73], 1;
$L__BB3_20:
	ld.global.u8 	%rs30, [%rd21+4];
	add.s16 	%rs8, %rs30, -97;
	and.b16  	%rs31, %rs8, 255;
	setp.gt.u16 	%p12, %rs31, 25;
	@%p12 bra 	$L__BB3_22;
	cvt.u32.u16 	%r75, %rs8;
	and.b32  	%r76, %r75, 252;
	mov.u32 	%r77, _ZZ29histo_share_contiguous_kernelPcjPjE7histo_s;
	add.s32 	%r78, %r77, %r76;
	atom.shared.add.u32 	%r79, [%r78], 1;
$L__BB3_22:
	add.s32 	%r123, %r123, 8;
	add.s32 	%r121, %r121, 8;
	add.s64 	%rd21, %rd21, 8;
	setp.ne.s32 	%p13, %r121, 0;
	@%p13 bra 	$L__BB3_6;
$L__BB3_23:
	setp.eq.s32 	%p14, %r12, 0;
	@%p14 bra 	$L__BB3_44;
	and.b32  	%r19, %r11, 3;
	setp.lt.u32 	%p15, %r12, 4;
	@%p15 bra 	$L__BB3_34;
	cvt.u64.u32 	%rd15, %r123;
	add.s64 	%rd5, %rd1, %rd15;
	ld.global.u8 	%rs32, [%rd5];
	add.s16 	%rs9, %rs32, -97;
	and.b16  	%rs33, %rs9, 255;
	setp.gt.u16 	%p16, %rs33, 25;
	@%p16 bra 	$L__BB3_27;
	cvt.u32.u16 	%r80, %rs9;
	and.b32  	%r81, %r80, 252;
	mov.u32 	%r82, _ZZ29histo_share_contiguous_kernelPcjPjE7histo_s;
	add.s32 	%r83, %r82, %r81;
	atom.shared.add.u32 	%r84, [%r83], 1;
$L__BB3_27:
	ld.global.u8 	%rs34, [%rd5+1];
	add.s16 	%rs10, %rs34, -97;
	and.b16  	%rs35, %rs10, 255;
	setp.gt.u16 	%p17, %rs35, 25;
	@%p17 bra 	$L__BB3_29;
	cvt.u32.u16 	%r85, %rs10;
	and.b32  	%r86, %r85, 252;
	mov.u32 	%r87, _ZZ29histo_share_contiguous_kernelPcjPjE7histo_s;
	add.s32 	%r88, %r87, %r86;
	atom.shared.add.u32 	%r89, [%r88], 1;
$L__BB3_29:
	ld.global.u8 	%rs36, [%rd5+2];
	add.s16 	%rs11, %rs36, -97;
	and.b16  	%rs37, %rs11, 255;
	setp.gt.u16 	%p18, %rs37, 25;
	@%p18 bra 	$L__BB3_31;
	cvt.u32.u16 	%r90, %rs11;
	and.b32  	%r91, %r90, 252;
	mov.u32 	%r92, _ZZ29histo_share_contiguous_kernelPcjPjE7histo_s;
	add.s32 	%r93, %r92, %r91;
	atom.shared.add.u32 	%r94, [%r93], 1;
$L__BB3_31:
	ld.global.u8 	%rs38, [%rd5+3];
	add.s16 	%rs12, %rs38, -97;
	and.b16  	%rs39, %rs12, 255;
	setp.gt.u16 	%p19, %rs39, 25;
	@%p19 bra 	$L__BB3_33;
	cvt.u32.u16 	%r95, %rs12;
	and.b32  	%r96, %r95, 252;
	mov.u32 	%r97, _ZZ29histo_share_contiguous_kernelPcjPjE7histo_s;
	add.s32 	%r98, %r97, %r96;
	atom.shared.add.u32 	%r99, [%r98], 1;
$L__BB3_33:
	add.s32 	%r123, %r123, 4;
$L__BB3_34:
	setp.eq.s32 	%p20, %r19, 0;
	@%p20 bra 	$L__BB3_44;
	setp.eq.s32 	%p21, %r19, 1;
	@%p21 bra 	$L__BB3_41;
	cvt.u64.u32 	%rd16, %r123;
	add.s64 	%rd6, %rd1, %rd16;
	ld.global.u8 	%rs40, [%rd6];
	add.s16 	%rs13, %rs40, -97;
	and.b16  	%rs41, %rs13, 255;
	setp.gt.u16 	%p22, %rs41, 25;
	@%p22 bra 	$L__BB3_38;
	cvt.u32.u16 	%r100, %rs13;
	and.b32  	%r101, %r100, 252;
	mov.u32 	%r102, _ZZ29histo_share_contiguous_kernelPcjPjE7histo_s;
	add.s32 	%r103, %r102, %r101;
	atom.shared.add.u32 	%r104, [%r103], 1;
$L__BB3_38:
	ld.global.u8 	%rs42, [%rd6+1];
	add.s16 	%rs14, %rs42, -97;
	and.b16  	%rs43, %rs14, 255;
	setp.gt.u16 	%p23, %rs43, 25;
	@%p23 bra 	$L__BB3_40;
	cvt.u32.u16 	%r105, %rs14;
	and.b32  	%r106, %r105, 252;
	mov.u32 	%r107, _ZZ29histo_share_contiguous_kernelPcjPjE7histo_s;
	add.s32 	%r108, %r107, %r106;
	atom.shared.add.u32 	%r109, [%r108], 1;
$L__BB3_40:
	add.s32 	%r123, %r123, 2;
$L__BB3_41:
	and.b32  	%r110, %r11, 1;
	setp.eq.b32 	%p24, %r110, 1;
	not.pred 	%p25, %p24;
	@%p25 bra 	$L__BB3_44;
	cvt.u64.u32 	%rd17, %r123;
	add.s64 	%rd18, %rd1, %rd17;
	ld.global.u8 	%rs44, [%rd18];
	add.s16 	%rs15, %rs44, -97;
	and.b16  	%rs45, %rs15, 255;
	setp.gt.u16 	%p26, %rs45, 25;
	@%p26 bra 	$L__BB3_44;
	cvt.u32.u16 	%r111, %rs15;
	and.b32  	%r112, %r111, 252;
	mov.u32 	%r113, _ZZ29histo_share_contiguous_kernelPcjPjE7histo_s;
	add.s32 	%r114, %r113, %r112;
	atom.shared.add.u32 	%r115, [%r114], 1;
$L__BB3_44:
	setp.gt.u32 	%p27, %r127, 6;
	bar.sync 	0;
	@%p27 bra 	$L__BB3_49;
	mul.wide.u32 	%rd19, %r127, 4;
	cvta.to.global.u64 	%rd20, %rd11;
	add.s64 	%rd22, %rd20, %rd19;
	mul.wide.u32 	%rd8, %r9, 4;
	shl.b32 	%r116, %r127, 2;
	mov.u32 	%r117, _ZZ29histo_share_contiguous_kernelPcjPjE7histo_s;
	add.s32 	%r126, %r117, %r116;
	shl.b32 	%r25, %r9, 2;
$L__BB3_46:
	ld.shared.u32 	%r28, [%r126];
	setp.eq.s32 	%p28, %r28, 0;
	@%p28 bra 	$L__BB3_48;
	atom.global.add.u32 	%r118, [%rd22], %r28;
$L__BB3_48:
	add.s32 	%r127, %r127, %r9;
	add.s64 	%rd22, %rd22, %rd8;
	add.s32 	%r126, %r126, %r25;
	setp.lt.u32 	%p29, %r127, 7;
	@%p29 bra 	$L__BB3_46;
$L__BB3_49:
	ret;

}
	// .globl	_Z30histo_share_interleaved_kernelPcjPj
.visible .entry _Z30histo_share_interleaved_kernelPcjPj(
	.param .u64 .ptr .align 1 _Z30histo_share_interleaved_kernelPcjPj_param_0,
	.param .u32 _Z30histo_share_interleaved_kernelPcjPj_param_1,
	.param .u64 .ptr .align 1 _Z30histo_share_interleaved_kernelPcjPj_param_2
)
{
	.reg .pred 	%p<9>;
	.reg .b16 	%rs<4>;
	.reg .b32 	%r<40>;
	.reg .b64 	%rd<13>;
	// demoted variable
	.shared .align 4 .b8 _ZZ30histo_share_interleaved_kernelPcjPjE7histo_s[28];
	ld.param.u64 	%rd6, [_Z30histo_share_interleaved_kernelPcjPj_param_0];
	ld.param.u32 	%r21, [_Z30histo_share_interleaved_kernelPcjPj_param_1];
	ld.param.u64 	%rd7, [_Z30histo_share_interleaved_kernelPcjPj_param_2];
	mov.u32 	%r39, %tid.x;
	setp.gt.u32 	%p1, %r39, 6;
	@%p1 bra 	$L__BB4_3;
	mov.u32 	%r2, %ntid.x;
	shl.b32 	%r22, %r39, 2;
	mov.u32 	%r23, _ZZ30histo_share_interleaved_kernelPcjPjE7histo_s;
	add.s32 	%r35, %r23, %r22;
	shl.b32 	%r4, %r2, 2;
	mov.u32 	%r36, %r39;
$L__BB4_2:
	mov.b32 	%r24, 0;
	st.shared.u32 	[%r35], %r24;
	add.s32 	%r36, %r36, %r2;
	add.s32 	%r35, %r35, %r4;
	setp.lt.u32 	%p2, %r36, 7;
	@%p2 bra 	$L__BB4_2;
$L__BB4_3:
	bar.sync 	0;
	mov.u32 	%r25, %ctaid.x;
	mov.u32 	%r9, %ntid.x;
	mad.lo.s32 	%r37, %r25, %r9, %r39;
	setp.ge.u32 	%p3, %r37, %r21;
	@%p3 bra 	$L__BB4_8;
	mov.u32 	%r26, %nctaid.x;
	mul.lo.s32 	%r11, %r9, %r26;
	cvta.to.global.u64 	%rd1, %rd6;
$L__BB4_5:
	cvt.u64.u32 	%rd8, %r37;
	add.s64 	%rd9, %rd1, %rd8;
	ld.global.u8 	%rs2, [%rd9];
	add.s16 	%rs1, %rs2, -97;
	and.b16  	%rs3, %rs1, 255;
	setp.gt.u16 	%p4, %rs3, 25;
	@%p4 bra 	$L__BB4_7;
	cvt.u32.u16 	%r27, %rs1;
	and.b32  	%r28, %r27, 252;
	mov.u32 	%r29, _ZZ30histo_share_interleaved_kernelPcjPjE7histo_s;
	add.s32 	%r30, %r29, %r28;
	atom.shared.add.u32 	%r31, [%r30], 1;
$L__BB4_7:
	add.s32 	%r37, %r37, %r11;
	setp.lt.u32 	%p5, %r37, %r21;
	@%p5 bra 	$L__BB4_5;
$L__BB4_8:
	setp.gt.u32 	%p6, %r39, 6;
	bar.sync 	0;
	@%p6 bra 	$L__BB4_13;
	mul.wide.u32 	%rd10, %r39, 4;
	cvta.to.global.u64 	%rd11, %rd7;
	add.s64 	%rd12, %rd11, %rd10;
	mul.wide.u32 	%rd3, %r9, 4;
	shl.b32 	%r32, %r39, 2;
	mov.u32 	%r33, _ZZ30histo_share_interleaved_kernelPcjPjE7histo_s;
	add.s32 	%r38, %r33, %r32;
	shl.b32 	%r15, %r9, 2;
$L__BB4_10:
	ld.shared.u32 	%r18, [%r38];
	setp.eq.s32 	%p7, %r18, 0;
	@%p7 bra 	$L__BB4_12;
	atom.global.add.u32 	%r34, [%rd12], %r18;
$L__BB4_12:
	add.s32 	%r39, %r39, %r9;
	add.s64 	%rd12, %rd12, %rd3;
	add.s32 	%r38, %r38, %r15;
	setp.lt.u32 	%p8, %r39, 7;
	@%p8 bra 	$L__BB4_10;
$L__BB4_13:
	ret;

}
	// .globl	_Z34histo_share_interleaved_agg_kernelPcjPj
.visible .entry _Z34histo_share_interleaved_agg_kernelPcjPj(
	.param .u64 .ptr .align 1 _Z34histo_share_interleaved_agg_kernelPcjPj_param_0,
	.param .u32 _Z34histo_share_interleaved_agg_kernelPcjPj_param_1,
	.param .u64 .ptr .align 1 _Z34histo_share_interleaved_agg_kernelPcjPj_param_2
)
{
	.reg .pred 	%p<12>;
	.reg .b16 	%rs<6>;
	.reg .b32 	%r<63>;
	.reg .b64 	%rd<13>;
	// demoted variable
	.shared .align 4 .b8 _ZZ34histo_share_interleaved_agg_kernelPcjPjE7histo_s[28];
	ld.param.u64 	%rd6, [_Z34histo_share_interleaved_agg_kernelPcjPj_param_0];
	ld.param.u32 	%r29, [_Z34histo_share_interleaved_agg_kernelPcjPj_param_1];
	ld.param.u64 	%rd7, [_Z34histo_share_interleaved_agg_kernelPcjPj_param_2];
	mov.u32 	%r62, %tid.x;
	setp.gt.u32 	%p1, %r62, 6;
	@%p1 bra 	$L__BB5_3;
	mov.u32 	%r2, %ntid.x;
	shl.b32 	%r30, %r62, 2;
	mov.u32 	%r31, _ZZ34histo_share_interleaved_agg_kernelPcjPjE7histo_s;
	add.s32 	%r52, %r31, %r30;
	shl.b32 	%r4, %r2, 2;
	mov.u32 	%r53, %r62;
$L__BB5_2:
	mov.b32 	%r32, 0;
	st.shared.u32 	[%r52], %r32;
	add.s32 	%r53, %r53, %r2;
	add.s32 	%r52, %r52, %r4;
	setp.lt.u32 	%p2, %r53, 7;
	@%p2 bra 	$L__BB5_2;
$L__BB5_3:
	bar.sync 	0;
	mov.u32 	%r35, %ctaid.x;
	mov.u32 	%r9, %ntid.x;
	mad.lo.s32 	%r54, %r35, %r9, %r62;
	setp.ge.u32 	%p3, %r54, %r29;
	mov.b32 	%r58, -1;
	mov.b32 	%r57, 0;
	@%p3 bra 	$L__BB5_11;
	mov.u32 	%r38, %nctaid.x;
	mul.lo.s32 	%r11, %r9, %r38;
	cvta.to.global.u64 	%rd1, %rd6;
	mov.b32 	%r57, 0;
	mov.b32 	%r58, -1;
$L__BB5_5:
	mov.u32 	%r14, %r57;
	mov.u32 	%r13, %r58;
	cvt.u64.u32 	%rd8, %r54;
	add.s64 	%rd9, %rd1, %rd8;
	ld.global.u8 	%rs2, [%rd9];
	add.s16 	%rs1, %rs2, -97;
	and.b16  	%rs3, %rs1, 255;
	setp.gt.u16 	%p4, %rs3, 25;
	@%p4 bra 	$L__BB5_10;
	and.b16  	%rs4, %rs1, 252;
	shr.u16 	%rs5, %rs4, 2;
	cvt.u32.u16 	%r58, %rs5;
	setp.ne.s32 	%p5, %r13, %r58;
	@%p5 bra 	$L__BB5_8;
	add.s32 	%r57, %r14, 1;
	mov.u32 	%r58, %r13;
	bra.uni 	$L__BB5_10;
$L__BB5_8:
	setp.eq.s32 	%p6, %r14, 0;
	mov.b32 	%r57, 1;
	@%p6 bra 	$L__BB5_10;
	shl.b32 	%r41, %r13, 2;
	mov.u32 	%r42, _ZZ34histo_share_interleaved_agg_kernelPcjPjE7histo_s;
	add.s32 	%r43, %r42, %r41;
	atom.shared.add.u32 	%r44, [%r43], %r14;
$L__BB5_10:
	add.s32 	%r54, %r54, %r11;
	setp.lt.u32 	%p7, %r54, %r29;
	@%p7 bra 	$L__BB5_5;
$L__BB5_11:
	setp.eq.s32 	%p8, %r57, 0;
	@%p8 bra 	$L__BB5_13;
	shl.b32 	%r45, %r58, 2;
	mov.u32 	%r46, _ZZ34histo_share_interleaved_agg_kernelPcjPjE7histo_s;
	add.s32 	%r47, %r46, %r45;
	atom.shared.add.u32 	%r48, [%r47], %r57;
$L__BB5_13:
	setp.gt.u32 	%p9, %r62, 6;
	bar.sync 	0;
	@%p9 bra 	$L__BB5_18;
	mul.wide.u32 	%rd10, %r62, 4;
	cvta.to.global.u64 	%rd11, %rd7;
	add.s64 	%rd12, %rd11, %rd10;
	mul.wide.u32 	%rd3, %r9, 4;
	shl.b32 	%r49, %r62, 2;
	mov.u32 	%r50, _ZZ34histo_share_interleaved_agg_kernelPcjPjE7histo_s;
	add.s32 	%r61, %r50, %r49;
	shl.b32 	%r23, %r9, 2;
$L__BB5_15:
	ld.shared.u32 	%r26, [%r61];
	setp.eq.s32 	%p10, %r26, 0;
	@%p10 bra 	$L__BB5_17;
	atom.global.add.u32 	%r51, [%rd12], %r26;
$L__BB5_17:
	add.s32 	%r62, %r62, %r9;
	add.s64 	%rd12, %rd12, %rd3;
	add.s32 	%r61, %r61, %r23;
	setp.lt.u32 	%p11, %r62, 7;
	@%p11 bra 	$L__BB5_15;
$L__BB5_18:
	ret;

}


// ===== COMPILED SASS (sm_100) =====

	.target	sm_100

	.elftype	@"ET_EXEC"


//--------------------- .note.nv.tkinfo           --------------------------
	.section	.note.nv.tkinfo,"",@"SHT_NOTE"
	.sectionflags	@"SHF_NOTE_NV_TKINFO"
	.tkinfo
        /*0018*/ 	.word	0x00000002
        /*0030*/ 	.string	""
        /*0030*/ 	.string	"ptxas"
        /*0030*/ 	.string	"Cuda compilation tools, release 13.0, V13.0.88"
        /*0030*/ 	.string	"Build cuda_13.0.r13.0/compiler.36424714_0"
        /*0030*/ 	.string	"-arch sm_100 -m 64 "



//--------------------- .note.nv.cuinfo           --------------------------
	.section	.note.nv.cuinfo,"",@"SHT_NOTE"
	.sectionflags	@"SHF_NOTE_NV_CUINFO"
        /*0018*/ 	.short	0x0002
        /*001a*/ 	.short	0x0064
        /*001c*/ 	.short	0x0082
	.zero		2


//--------------------- .nv.info                  --------------------------
	.section	.nv.info,"",@"SHT_CUDA_INFO"
	.align	4


	//----- nvinfo : EIATTR_REGCOUNT
	.align		4
        /*0000*/ 	.byte	0x04, 0x2f
        /*0002*/ 	.short	(.L_1 - .L_0)
	.align		4
.L_0:
        /*0004*/ 	.word	index@(_Z12histo_kernelPcjPj)
        /*0008*/ 	.word	0x00000008


	//----- nvinfo : EIATTR_FRAME_SIZE
	.align		4
.L_1:
        /*000c*/ 	.byte	0x04, 0x11
        /*000e*/ 	.short	(.L_3 - .L_2)
	.align		4
.L_2:
        /*0010*/ 	.word	index@(_Z12histo_kernelPcjPj)
        /*0014*/ 	.word	0x00000000


	//----- nvinfo : EIATTR_REGCOUNT
	.align		4
.L_3:
        /*0018*/ 	.byte	0x04, 0x2f
        /*001a*/ 	.short	(.L_5 - .L_4)
	.align		4
.L_4:
        /*001c*/ 	.word	index@(_Z20histo_private_kernelPcjPj)
        /*0020*/ 	.word	0x0000000e


	//----- nvinfo : EIATTR_FRAME_SIZE
	.align		4
.L_5:
        /*0024*/ 	.byte	0x04, 0x11
        /*0026*/ 	.short	(.L_7 - .L_6)
	.align		4
.L_6:
        /*0028*/ 	.word	index@(_Z20histo_private_kernelPcjPj)
        /*002c*/ 	.word	0x00000000


	//----- nvinfo : EIATTR_REGCOUNT
	.align		4
.L_7:
        /*0030*/ 	.byte	0x04, 0x2f
        /*0032*/ 	.short	(.L_9 - .L_8)
	.align		4
.L_8:
        /*0034*/ 	.word	index@(_Z18histo_share_kernelPcjPj)
        /*0038*/ 	.word	0x0000000a


	//----- nvinfo : EIATTR_FRAME_SIZE
	.align		4
.L_9:
        /*003c*/ 	.byte	0x04, 0x11
        /*003e*/ 	.short	(.L_11 - .L_10)
	.align		4
.L_10:
        /*0040*/ 	.word	index@(_Z18histo_share_kernelPcjPj)
        /*0044*/ 	.word	0x00000000


	//----- nvinfo : EIATTR_REGCOUNT
	.align		4
.L_11:
        /*0048*/ 	.byte	0x04, 0x2f
        /*004a*/ 	.short	(.L_13 - .L_12)
	.align		4
.L_12:
        /*004c*/ 	.word	index@(_Z29histo_share_contiguous_kernelPcjPj)
        /*0050*/ 	.word	0x00000016


	//----- nvinfo : EIATTR_FRAME_SIZE
	.align		4
.L_13:
        /*0054*/ 	.byte	0x04, 0x11
        /*0056*/ 	.short	(.L_15 - .L_14)
	.align		4
.L_14:
        /*0058*/ 	.word	index@(_Z29histo_share_contiguous_kernelPcjPj)
        /*005c*/ 	.word	0x00000000


	//----- nvinfo : EIATTR_REGCOUNT
	.align		4
.L_15:
        /*0060*/ 	.byte	0x04, 0x2f
        /*0062*/ 	.short	(.L_17 - .L_16)
	.align		4
.L_16:
        /*0064*/ 	.word	index@(_Z30histo_share_interleaved_kernelPcjPj)
        /*0068*/ 	.word	0x0000000b


	//----- nvinfo : EIATTR_FRAME_SIZE
	.align		4
.L_17:
        /*006c*/ 	.byte	0x04, 0x11
        /*006e*/ 	.short	(.L_19 - .L_18)
	.align		4
.L_18:
        /*0070*/ 	.word	index@(_Z30histo_share_interleaved_kernelPcjPj)
        /*0074*/ 	.word	0x00000000


	//----- nvinfo : EIATTR_REGCOUNT
	.align		4
.L_19:
        /*0078*/ 	.byte	0x04, 0x2f
        /*007a*/ 	.short	(.L_21 - .L_20)
	.align		4
.L_20:
        /*007c*/ 	.word	index@(_Z34histo_share_interleaved_agg_kernelPcjPj)
        /*0080*/ 	.word	0x0000000d


	//----- nvinfo : EIATTR_FRAME_SIZE
	.align		4
.L_21:
        /*0084*/ 	.byte	0x04, 0x11
        /*0086*/ 	.short	(.L_23 - .L_22)
	.align		4
.L_22:
        /*0088*/ 	.word	index@(_Z34histo_share_interleaved_agg_kernelPcjPj)
        /*008c*/ 	.word	0x00000000


	//----- nvinfo : EIATTR_MIN_STACK_SIZE
	.align		4
.L_23:
        /*0090*/ 	.byte	0x04, 0x12
        /*0092*/ 	.short	(.L_25 - .L_24)
	.align		4
.L_24:
        /*0094*/ 	.word	index@(_Z34histo_share_interleaved_agg_kernelPcjPj)
        /*0098*/ 	.word	0x00000000


	//----- nvinfo : EIATTR_MIN_STACK_SIZE
	.align		4
.L_25:
        /*009c*/ 	.byte	0x04, 0x12
        /*009e*/ 	.short	(.L_27 - .L_26)
	.align		4
.L_26:
        /*00a0*/ 	.word	index@(_Z30histo_share_interleaved_kernelPcjPj)
        /*00a4*/ 	.word	0x00000000


	//----- nvinfo : EIATTR_MIN_STACK_SIZE
	.align		4
.L_27:
        /*00a8*/ 	.byte	0x04, 0x12
        /*00aa*/ 	.short	(.L_29 - .L_28)
	.align		4
.L_28:
        /*00ac*/ 	.word	index@(_Z29histo_share_contiguous_kernelPcjPj)
        /*00b0*/ 	.word	0x00000000


	//----- nvinfo : EIATTR_MIN_STACK_SIZE
	.align		4
.L_29:
        /*00b4*/ 	.byte	0x04, 0x12
        /*00b6*/ 	.short	(.L_31 - .L_30)
	.align		4
.L_30:
        /*00b8*/ 	.word	index@(_Z18histo_share_kernelPcjPj)
        /*00bc*/ 	.word	0x00000000


	//----- nvinfo : EIATTR_MIN_STACK_SIZE
	.align		4
.L_31:
        /*00c0*/ 	.byte	0x04, 0x12
        /*00c2*/ 	.short	(.L_33 - .L_32)
	.align		4
.L_32:
        /*00c4*/ 	.word	index@(_Z20histo_private_kernelPcjPj)
        /*00c8*/ 	.word	0x00000000


	//----- nvinfo : EIATTR_MIN_STACK_SIZE
	.align		4
.L_33:
        /*00cc*/ 	.byte	0x04, 0x12
        /*00ce*/ 	.short	(.L_35 - .L_34)
	.align		4
.L_34:
        /*00d0*/ 	.word	index@(_Z12histo_kernelPcjPj)
        /*00d4*/ 	.word	0x00000000
.L_35:


//--------------------- .nv.compat                --------------------------
	.section	.nv.compat,"",@"SHT_CUDA_COMPAT_INFO"
	.align	4
        /*0000*/ 	.byte	0x02, 0x09, 0x00, 0x00, 0x02, 0x02, 0x01, 0x00, 0x02, 0x05, 0x05, 0x00, 0x03, 0x07, 0x01, 0x01
        /*0010*/ 	.byte	0x02, 0x03, 0x00, 0x00, 0x02, 0x06, 0x01, 0x00, 0x04, 0x0b, 0x08, 0x00, 0x09, 0x00, 0x00, 0x00
        /*0020*/ 	.byte	0x00, 0x00, 0x00, 0x00


//--------------------- .nv.info._Z34histo_share_interleaved_agg_kernelPcjPj --------------------------
	.section	.nv.info._Z34histo_share_interleaved_agg_kernelPcjPj,"",@"SHT_CUDA_INFO"
	.sectionflags	@""
	.align	4


	//----- nvinfo : EIATTR_CUDA_API_VERSION
	.align		4
        /*0000*/ 	.byte	0x04, 0x37
        /*0002*/ 	.short	(.L_37 - .L_36)
.L_36:
        /*0004*/ 	.word	0x00000082


	//----- nvinfo : EIATTR_KPARAM_INFO
	.align		4
.L_37:
        /*0008*/ 	.byte	0x04, 0x17
        /*000a*/ 	.short	(.L_39 - .L_38)
.L_38:
        /*000c*/ 	.word	0x00000000
        /*0010*/ 	.short	0x0002
        /*0012*/ 	.short	0x0010
        /*0014*/ 	.byte	0x00, 0xf5, 0x21, 0x00


	//----- nvinfo : EIATTR_KPARAM_INFO
	.align		4
.L_39:
        /*0018*/ 	.byte	0x04, 0x17
        /*001a*/ 	.short	(.L_41 - .L_40)
.L_40:
        /*001c*/ 	.word	0x00000000
        /*0020*/ 	.short	0x0001
        /*0022*/ 	.short	0x0008
        /*0024*/ 	.byte	0x00, 0xf0, 0x11, 0x00


	//----- nvinfo : EIATTR_KPARAM_INFO
	.align		4
.L_41:
        /*0028*/ 	.byte	0x04, 0x17
        /*002a*/ 	.short	(.L_43 - .L_42)
.L_42:
        /*002c*/ 	.word	0x00000000
        /*0030*/ 	.short	0x0000
        /*0032*/ 	.short	0x0000
        /*0034*/ 	.byte	0x00, 0xf5, 0x21, 0x00


	//----- nvinfo : EIATTR_SPARSE_MMA_MASK
	.align		4
.L_43:
        /*0038*/ 	.byte	0x03, 0x50
        /*003a*/ 	.short	0x0000


	//----- nvinfo : EIATTR_MAXREG_COUNT
	.align		4
        /*003c*/ 	.byte	0x03, 0x1b
        /*003e*/ 	.short	0x00ff


	//----- nvinfo : EIATTR_NUM_BARRIERS
	.align		4
        /*0040*/ 	.byte	0x02, 0x4c
        /*0042*/ 	.byte	0x01
	.zero		1


	//----- nvinfo : EIATTR_MERCURY_ISA_VERSION
	.align		4
        /*0044*/ 	.byte	0x03, 0x5f
        /*0046*/ 	.short	0x0101


	//----- nvinfo : EIATTR_VRC_CTA_INIT_COUNT
	.align		4
        /*0048*/ 	.byte	0x02, 0x4a
	.zero		1
	.zero		1


	//----- nvinfo : EIATTR_EXIT_INSTR_OFFSETS
	.align		4
        /*004c*/ 	.byte	0x04, 0x1c
        /*004e*/ 	.short	(.L_45 - .L_44)


	//   ....[0]....
.L_44:
        /*0050*/ 	.word	0x000004b0


	//   ....[1]....
        /*0054*/ 	.word	0x000005d0


	//----- nvinfo : EIATTR_CRS_STACK_SIZE
	.align		4
.L_45:
        /*0058*/ 	.byte	0x04, 0x1e
        /*005a*/ 	.short	(.L_47 - .L_46)
.L_46:
        /*005c*/ 	.word	0x00000000


	//----- nvinfo : EIATTR_CBANK_PARAM_SIZE
	.align		4
.L_47:
        /*0060*/ 	.byte	0x03, 0x19
        /*0062*/ 	.short	0x0018


	//----- nvinfo : EIATTR_PARAM_CBANK
	.align		4
        /*0064*/ 	.byte	0x04, 0x0a
        /*0066*/ 	.short	(.L_49 - .L_48)
	.align		4
.L_48:
        /*0068*/ 	.word	index@(.nv.constant0._Z34histo_share_interleaved_agg_kernelPcjPj)
        /*006c*/ 	.short	0x0380
        /*006e*/ 	.short	0x0018


	//----- nvinfo : EIATTR_SW_WAR
	.align		4
.L_49:
        /*0070*/ 	.byte	0x04, 0x36
        /*0072*/ 	.short	(.L_51 - .L_50)
.L_50:
        /*0074*/ 	.word	0x00000008
.L_51:


//--------------------- .nv.info._Z30histo_share_interleaved_kernelPcjPj --------------------------
	.section	.nv.info._Z30histo_share_interleaved_kernelPcjPj,"",@"SHT_CUDA_INFO"
	.sectionflags	@""
	.align	4


	//----- nvinfo : EIATTR_CUDA_API_VERSION
	.align		4
        /*0000*/ 	.byte	0x04, 0x37
        /*0002*/ 	.short	(.L_53 - .L_52)
.L_52:
        /*0004*/ 	.word	0x00000082


	//----- nvinfo : EIATTR_KPARAM_INFO
	.align		4
.L_53:
        /*0008*/ 	.byte	0x04, 0x17
        /*000a*/ 	.short	(.L_55 - .L_54)
.L_54:
        /*000c*/ 	.word	0x00000000
        /*0010*/ 	.short	0x0002
        /*0012*/ 	.short	0x0010
        /*0014*/ 	.byte	0x00, 0xf5, 0x21, 0x00


	//----- nvinfo : EIATTR_KPARAM_INFO
	.align		4
.L_55:
        /*0018*/ 	.byte	0x04, 0x17
        /*001a*/ 	.short	(.L_57 - .L_56)
.L_56:
        /*001c*/ 	.word	0x00000000
        /*0020*/ 	.short	0x0001
        /*0022*/ 	.short	0x0008
        /*0024*/ 	.byte	0x00, 0xf0, 0x11, 0x00


	//----- nvinfo : EIATTR_KPARAM_INFO
	.align		4
.L_57:
        /*0028*/ 	.byte	0x04, 0x17
        /*002a*/ 	.short	(.L_59 - .L_58)
.L_58:
        /*002c*/ 	.word	0x00000000
        /*0030*/ 	.short	0x0000
        /*0032*/ 	.short	0x0000
        /*0034*/ 	.byte	0x00, 0xf5, 0x21, 0x00


	//----- nvinfo : EIATTR_SPARSE_MMA_MASK
	.align		4
.L_59:
        /*0038*/ 	.byte	0x03, 0x50
        /*003a*/ 	.short	0x0000


	//----- nvinfo : EIATTR_MAXREG_COUNT
	.align		4
        /*003c*/ 	.byte	0x03, 0x1b
        /*003e*/ 	.short	0x00ff


	//----- nvinfo : EIATTR_NUM_BARRIERS
	.align		4
        /*0040*/ 	.byte	0x02, 0x4c
        /*0042*/ 	.byte	0x01
	.zero		1


	//----- nvinfo : EIATTR_MERCURY_ISA_VERSION
	.align		4
        /*0044*/ 	.byte	0x03, 0x5f
        /*0046*/ 	.short	0x0101


	//----- nvinfo : EIATTR_VRC_CTA_INIT_COUNT
	.align		4
        /*0048*/ 	.byte	0x02, 0x4a
	.zero		1
	.zero		1


	//----- nvinfo : EIATTR_EXIT_INSTR_OFFSETS
	.align		4
        /*004c*/ 	.byte	0x04, 0x1c
        /*004e*/ 	.short	(.L_61 - .L_60)


	//   ....[0]....
.L_60:
        /*0050*/ 	.word	0x00000320


	//   ....[1]....
        /*0054*/ 	.word	0x00000440


	//----- nvinfo : EIATTR_CRS_STACK_SIZE
	.align		4
.L_61:
        /*0058*/ 	.byte	0x04, 0x1e
        /*005a*/ 	.short	(.L_63 - .L_62)
.L_62:
        /*005c*/ 	.word	0x00000000


	//----- nvinfo : EIATTR_CBANK_PARAM_SIZE
	.align		4
.L_63:
        /*0060*/ 	.byte	0x03, 0x19
        /*0062*/ 	.short	0x0018


	//----- nvinfo : EIATTR_PARAM_CBANK
	.align		4
        /*0064*/ 	.byte	0x04, 0x0a
        /*0066*/ 	.short	(.L_65 - .L_64)
	.align		4
.L_64:
        /*0068*/ 	.word	index@(.nv.constant0._Z30histo_share_interleaved_kernelPcjPj)
        /*006c*/ 	.short	0x0380
        /*006e*/ 	.short	0x0018


	//----- nvinfo : EIATTR_SW_WAR
	.align		4
.L_65:
        /*0070*/ 	.byte	0x04, 0x36
        /*0072*/ 	.short	(.L_67 - .L_66)
.L_66:
        /*0074*/ 	.word	0x00000008
.L_67:


//--------------------- .nv.info._Z29histo_share_contiguous_kernelPcjPj --------------------------
	.section	.nv.info._Z29histo_share_contiguous_kernelPcjPj,"",@"SHT_CUDA_INFO"
	.sectionflags	@""
	.align	4


	//----- nvinfo : EIATTR_CUDA_API_VERSION
	.align		4
        /*0000*/ 	.byte	0x04, 0x37
        /*0002*/ 	.short	(.L_69 - .L_68)
.L_68:
        /*0004*/ 	.word	0x00000082


	//----- nvinfo : EIATTR_KPARAM_INFO
	.align		4
.L_69:
        /*0008*/ 	.byte	0x04, 0x17
        /*000a*/ 	.short	(.L_71 - .L_70)
.L_70:
        /*000c*/ 	.word	0x00000000
        /*0010*/ 	.short	0x0002
        /*0012*/ 	.short	0x0010
        /*0014*/ 	.byte	0x00, 0xf5, 0x21, 0x00


	//----- nvinfo : EIATTR_KPARAM_INFO
	.align		4
.L_71:
        /*0018*/ 	.byte	0x04, 0x17
        /*001a*/ 	.short	(.L_73 - .L_72)
.L_72:
        /*001c*/ 	.word	0x00000000
        /*0020*/ 	.short	0x0001
        /*0022*/ 	.short	0x0008
        /*0024*/ 	.byte	0x00, 0xf0, 0x11, 0x00


	//----- nvinfo : EIATTR_KPARAM_INFO
	.align		4
.L_73:
        /*0028*/ 	.byte	0x04, 0x17
        /*002a*/ 	.short	(.L_75 - .L_74)
.L_74:
        /*002c*/ 	.word	0x00000000
        /*0030*/ 	.short	0x0000
        /*0032*/ 	.short	0x0000
        /*0034*/ 	.byte	0x00, 0xf5, 0x21, 0x00


	//----- nvinfo : EIATTR_SPARSE_MMA_MASK
	.align		4
.L_75:
        /*0038*/ 	.byte	0x03, 0x50
        /*003a*/ 	.short	0x0000


	//----- nvinfo : EIATTR_MAXREG_COUNT
	.align		4
        /*003c*/ 	.byte	0x03, 0x1b
        /*003e*/ 	.short	0x00ff


	//----- nvinfo : EIATTR_NUM_BARRIERS
	.align		4
        /*0040*/ 	.byte	0x02, 0x4c
        /*0042*/ 	.byte	0x01
	.zero		1


	//----- nvinfo : EIATTR_MERCURY_ISA_VERSION
	.align		4
        /*0044*/ 	.byte	0x03, 0x5f
        /*0046*/ 	.short	0x0101


	//----- nvinfo : EIATTR_VRC_CTA_INIT_COUNT
	.align		4
        /*0048*/ 	.byte	0x02, 0x4a
	.zero		1
	.zero		1


	//----- nvinfo : EIATTR_EXIT_INSTR_OFFSETS
	.align		4
        /*004c*/ 	.byte	0x04, 0x1c
        /*004e*/ 	.short	(.L_77 - .L_76)


	//   ....[0]....
.L_76:
        /*0050*/ 	.word	0x00000ff0


	//   ....[1]....
        /*0054*/ 	.word	0x00001110


	//----- nvinfo : EIATTR_CRS_STACK_SIZE
	.align		4
.L_77:
        /*0058*/ 	.byte	0x04, 0x1e
        /*005a*/ 	.short	(.L_79 - .L_78)
.L_78:
        /*005c*/ 	.word	0x00000000


	//----- nvinfo : EIATTR_CBANK_PARAM_SIZE
	.align		4
.L_79:
        /*0060*/ 	.byte	0x03, 0x19
        /*0062*/ 	.short	0x0018


	//----- nvinfo : EIATTR_PARAM_CBANK
	.align		4
        /*0064*/ 	.byte	0x04, 0x0a
        /*0066*/ 	.short	(.L_81 - .L_80)
	.align		4
.L_80:
        /*0068*/ 	.word	index@(.nv.constant0._Z29histo_share_contiguous_kernelPcjPj)
        /*006c*/ 	.short	0x0380
        /*006e*/ 	.short	0x0018


	//----- nvinfo : EIATTR_SW_WAR
	.align		4
.L_81:
        /*0070*/ 	.byte	0x04, 0x36
        /*0072*/ 	.short	(.L_83 - .L_82)
.L_82:
        /*0074*/ 	.word	0x00000008
.L_83:


//--------------------- .nv.info._Z18histo_share_kernelPcjPj --------------------------
	.section	.nv.info._Z18histo_share_kernelPcjPj,"",@"SHT_CUDA_INFO"
	.sectionflags	@""
	.align	4


	//----- nvinfo : EIATTR_CUDA_API_VERSION
	.align		4
        /*0000*/ 	.byte	0x04, 0x37
        /*0002*/ 	.short	(.L_85 - .L_84)
.L_84:
        /*0004*/ 	.word	0x00000082


	//----- nvinfo : EIATTR_KPARAM_INFO
	.align		4
.L_85:
        /*0008*/ 	.byte	0x04, 0x17
        /*000a*/ 	.short	(.L_87 - .L_86)
.L_86:
        /*000c*/ 	.word	0x00000000
        /*0010*/ 	.short	0x0002
        /*0012*/ 	.short	0x0010
        /*0014*/ 	.byte	0x00, 0xf5, 0x21, 0x00


	//----- nvinfo : EIATTR_KPARAM_INFO
	.align		4
.L_87:
        /*0018*/ 	.byte	0x04, 0x17
        /*001a*/ 	.short	(.L_89 - .L_88)
.L_88:
        /*001c*/ 	.word	0x00000000
        /*0020*/ 	.short	0x0001
        /*0022*/ 	.short	0x0008
        /*0024*/ 	.byte	0x00, 0xf0, 0x11, 0x00


	//----- nvinfo : EIATTR_KPARAM_INFO
	.align		4
.L_89:
        /*0028*/ 	.byte	0x04, 0x17
        /*002a*/ 	.short	(.L_91 - .L_90)
.L_90:
        /*002c*/ 	.word	0x00000000
        /*0030*/ 	.short	0x0000
        /*0032*/ 	.short	0x0000
        /*0034*/ 	.byte	0x00, 0xf5, 0x21, 0x00


	//----- nvinfo : EIATTR_SPARSE_MMA_MASK
	.align		4
.L_91:
        /*0038*/ 	.byte	0x03, 0x50
        /*003a*/ 	.short	0x0000


	//----- nvinfo : EIATTR_MAXREG_COUNT
	.align		4
        /*003c*/ 	.byte	0x03, 0x1b
        /*003e*/ 	.short	0x00ff


	//----- nvinfo : EIATTR_NUM_BARRIERS
	.align		4
        /*0040*/ 	.byte	0x02, 0x4c
        /*0042*/ 	.byte	0x01
	.zero		1


	//----- nvinfo : EIATTR_MERCURY_ISA_VERSION
	.align		4
        /*0044*/ 	.byte	0x03, 0x5f
        /*0046*/ 	.short	0x0101


	//----- nvinfo : EIATTR_VRC_CTA_INIT_COUNT
	.align		4
        /*0048*/ 	.byte	0x02, 0x4a
	.zero		1
	.zero		1


	//----- nvinfo : EIATTR_EXIT_INSTR_OFFSETS
	.align		4
        /*004c*/ 	.byte	0x04, 0x1c
        /*004e*/ 	.short	(.L_93 - .L_92)


	//   ....[0]....
.L_92:
        /*0050*/ 	.word	0x000002a0


	//   ....[1]....
        /*0054*/ 	.word	0x000003c0


	//----- nvinfo : EIATTR_CRS_STACK_SIZE
	.align		4
.L_93:
        /*0058*/ 	.byte	0x04, 0x1e
        /*005a*/ 	.short	(.L_95 - .L_94)
.L_94:
        /*005c*/ 	.word	0x00000000


	//----- nvinfo : EIATTR_CBANK_PARAM_SIZE
	.align		4
.L_95:
        /*0060*/ 	.byte	0x03, 0x19
        /*0062*/ 	.short	0x0018


	//----- nvinfo : EIATTR_PARAM_CBANK
	.align		4
        /*0064*/ 	.byte	0x04, 0x0a
        /*0066*/ 	.short	(.L_97 - .L_96)
	.align		4
.L_96:
        /*0068*/ 	.word	index@(.nv.constant0._Z18histo_share_kernelPcjPj)
        /*006c*/ 	.short	0x0380
        /*006e*/ 	.short	0x0018


	//----- nvinfo : EIATTR_SW_WAR
	.align		4
.L_97:
        /*0070*/ 	.byte	0x04, 0x36
        /*0072*/ 	.short	(.L_99 - .L_98)
.L_98:
        /*0074*/ 	.word	0x00000008
.L_99:


//--------------------- .nv.info._Z20histo_private_kernelPcjPj --------------------------
	.section	.nv.info._Z20histo_private_kernelPcjPj,"",@"SHT_CUDA_INFO"
	.sectionflags	@""
	.align	4


	//----- nvinfo : EIATTR_CUDA_API_VERSION
	.align		4
        /*0000*/ 	.byte	0x04, 0x37
        /*0002*/ 	.short	(.L_101 - .L_100)
.L_100:
        /*0004*/ 	.word	0x00000082


	//----- nvinfo : EIATTR_KPARAM_INFO
	.align		4
.L_101:
        /*0008*/ 	.byte	0x04, 0x17
        /*000a*/ 	.short	(.L_103 - .L_102)
.L_102:
        /*000c*/ 	.word	0x00000000
        /*0010*/ 	.short	0x0002
        /*0012*/ 	.short	0x0010
        /*0014*/ 	.byte	0x00, 0xf5, 0x21, 0x00


	//----- nvinfo : EIATTR_KPARAM_INFO
	.align		4
.L_103:
        /*0018*/ 	.byte	0x04, 0x17
        /*001a*/ 	.short	(.L_105 - .L_104)
.L_104:
        /*001c*/ 	.word	0x00000000
        /*0020*/ 	.short	0x0001
        /*0022*/ 	.short	0x0008
        /*0024*/ 	.byte	0x00, 0xf0, 0x11, 0x00


	//----- nvinfo : EIATTR_KPARAM_INFO
	.align		4
.L_105:
        /*0028*/ 	.byte	0x04, 0x17
        /*002a*/ 	.short	(.L_107 - .L_106)
.L_106:
        /*002c*/ 	.word	0x00000000
        /*0030*/ 	.short	0x0000
        /*0032*/ 	.short	0x0000
        /*0034*/ 	.byte	0x00, 0xf5, 0x21, 0x00


	//----- nvinfo : EIATTR_SPARSE_MMA_MASK
	.align		4
.L_107:
        /*0038*/ 	.byte	0x03, 0x50
        /*003a*/ 	.short	0x0000


	//----- nvinfo : EIATTR_MAXREG_COUNT
	.align		4
        /*003c*/ 	.byte	0x03, 0x1b
        /*003e*/ 	.short	0x00ff


	//----- nvinfo : EIATTR_NUM_BARRIERS
	.align		4
        /*0040*/ 	.byte	0x02, 0x4c
        /*0042*/ 	.byte	0x01
	.zero		1


	//----- nvinfo : EIATTR_MERCURY_ISA_VERSION
	.align		4
        /*0044*/ 	.byte	0x03, 0x5f
        /*0046*/ 	.short	0x0101


	//----- nvinfo : EIATTR_VRC_CTA_INIT_COUNT
	.align		4
        /*0048*/ 	.byte	0x02, 0x4a
	.zero		1
	.zero		1


	//----- nvinfo : EIATTR_EXIT_INSTR_OFFSETS
	.align		4
        /*004c*/ 	.byte	0x04, 0x1c
        /*004e*/ 	.short	(.L_109 - .L_108)


	//   ....[0]....
.L_108:
        /*0050*/ 	.word	0x000001b0


	//   ....[1]....
        /*0054*/ 	.word	0x000001e0


	//   ....[2]....
        /*0058*/ 	.word	0x000002f0


	//----- nvinfo : EIATTR_CRS_STACK_SIZE
	.align		4
.L_109:
        /*005c*/ 	.byte	0x04, 0x1e
        /*005e*/ 	.short	(.L_111 - .L_110)
.L_110:
        /*0060*/ 	.word	0x00000000


	//----- nvinfo : EIATTR_CBANK_PARAM_SIZE
	.align		4
.L_111:
        /*0064*/ 	.byte	0x03, 0x19
        /*0066*/ 	.short	0x0018


	//----- nvinfo : EIATTR_PARAM_CBANK
	.align		4
        /*0068*/ 	.byte	0x04, 0x0a
        /*006a*/ 	.short	(.L_113 - .L_112)
	.align		4
.L_112:
        /*006c*/ 	.word	index@(.nv.constant0._Z20histo_private_kernelPcjPj)
        /*0070*/ 	.short	0x0380
        /*0072*/ 	.short	0x0018


	//----- nvinfo : EIATTR_SW_WAR
	.align		4
.L_113:
        /*0074*/ 	.byte	0x04, 0x36
        /*0076*/ 	.short	(.L_115 - .L_114)
.L_114:
        /*0078*/ 	.word	0x00000008
.L_115:


//--------------------- .nv.info._Z12histo_kernelPcjPj --------------------------
	.section	.nv.info._Z12histo_kernelPcjPj,"",@"SHT_CUDA_INFO"
	.sectionflags	@""
	.align	4


	//----- nvinfo : EIATTR_CUDA_API_VERSION
	.align		4
        /*0000*/ 	.byte	0x04, 0x37
        /*0002*/ 	.short	(.L_117 - .L_116)
.L_116:
        /*0004*/ 	.word	0x00000082


	//----- nvinfo : EIATTR_KPARAM_INFO
	.align		4
.L_117:
        /*0008*/ 	.byte	0x04, 0x17
        /*000a*/ 	.short	(.L_119 - .L_118)
.L_118:
        /*000c*/ 	.word	0x00000000
        /*0010*/ 	.short	0x0002
        /*0012*/ 	.short	0x0010
        /*0014*/ 	.byte	0x00, 0xf5, 0x21, 0x00


	//----- nvinfo : EIATTR_KPARAM_INFO
	.align		4
.L_119:
        /*0018*/ 	.byte	0x04, 0x17
        /*001a*/ 	.short	(.L_121 - .L_120)
.L_120:
        /*001c*/ 	.word	0x00000000
        /*0020*/ 	.short	0x0001
        /*0022*/ 	.short	0x0008
        /*0024*/ 	.byte	0x00, 0xf0, 0x11, 0x00


	//----- nvinfo : EIATTR_KPARAM_INFO
	.align		4
.L_121:
        /*0028*/ 	.byte	0x04, 0x17
        /*002a*/ 	.short	(.L_123 - .L_122)
.L_122:
        /*002c*/ 	.word	0x00000000
        /*0030*/ 	.short	0x0000
        /*0032*/ 	.short	0x0000
        /*0034*/ 	.byte	0x00, 0xf5, 0x21, 0x00


	//----- nvinfo : EIATTR_SPARSE_MMA_MASK
	.align		4
.L_123:
        /*0038*/ 	.byte	0x03, 0x50
        /*003a*/ 	.short	0x0000


	//----- nvinfo : EIATTR_MAXREG_COUNT
	.align		4
        /*003c*/ 	.byte	0x03, 0x1b
        /*003e*/ 	.short	0x00ff


	//----- nvinfo : EIATTR_MERCURY_ISA_VERSION
	.align		4
        /*0040*/ 	.byte	0x03, 0x5f
        /*0042*/ 	.short	0x0101


	//----- nvinfo : EIATTR_VRC_CTA_INIT_COUNT
	.align		4
        /*0044*/ 	.byte	0x02, 0x4a
	.zero		1
	.zero		1


	//----- nvinfo : EIATTR_EXIT_INSTR_OFFSETS
	.align		4
        /*0048*/ 	.byte	0x04, 0x1c
        /*004a*/ 	.short	(.L_125 - .L_124)


	//   ....[0]....
.L_124:
        /*004c*/ 	.word	0x00000070


	//   ....[1]....
        /*0050*/ 	.word	0x00000100


	//   ....[2]....
        /*0054*/ 	.word	0x00000170


	//----- nvinfo : EIATTR_CBANK_PARAM_SIZE
	.align		4
.L_125:
        /*0058*/ 	.byte	0x03, 0x19
        /*005a*/ 	.short	0x0018


	//----- nvinfo : EIATTR_PARAM_CBANK
	.align		4
        /*005c*/ 	.byte	0x04, 0x0a
        /*005e*/ 	.short	(.L_127 - .L_126)
	.align		4
.L_126:
        /*0060*/ 	.word	index@(.nv.constant0._Z12histo_kernelPcjPj)
        /*0064*/ 	.short	0x0380
        /*0066*/ 	.short	0x0018


	//----- nvinfo : EIATTR_SW_WAR
	.align		4
.L_127:
        /*0068*/ 	.byte	0x04, 0x36
        /*006a*/ 	.short	(.L_129 - .L_128)
.L_128:
        /*006c*/ 	.word	0x00000008
.L_129:


//--------------------- .nv.callgraph             --------------------------
	.section	.nv.callgraph,"",@"SHT_CUDA_CALLGRAPH"
	.align	4
	.sectionentsize	8
	.align		4
        /*0000*/ 	.word	0x00000000
	.align		4
        /*0004*/ 	.word	0xffffffff
	.align		4
        /*0008*/ 	.word	0x00000000
	.align		4
        /*000c*/ 	.word	0xfffffffe
	.align		4
        /*0010*/ 	.word	0x00000000
	.align		4
        /*0014*/ 	.word	0xfffffffd
	.align		4
        /*0018*/ 	.word	0x00000000
	.align		4
        /*001c*/ 	.word	0xfffffffc


//--------------------- .text._Z34histo_share_interleaved_agg_kernelPcjPj --------------------------
	.section	.text._Z34histo_share_interleaved_agg_kernelPcjPj,"ax",@progbits
	.align	128
        .global         _Z34histo_share_interleaved_agg_kernelPcjPj
        .type           _Z34histo_share_interleaved_agg_kernelPcjPj,@function
        .size           _Z34histo_share_interleaved_agg_kernelPcjPj,(.L_x_86 - _Z34histo_share_interleaved_agg_kernelPcjPj)
        .other          _Z34histo_share_interleaved_agg_kernelPcjPj,@"STO_CUDA_ENTRY STV_DEFAULT"
_Z34histo_share_interleaved_agg_kernelPcjPj:
.text._Z34histo_share_interleaved_agg_kernelPcjPj:
[----:B------:R-:W-:Y:S01]  /*0000*/  LDC R1, c[0x0][0x37c] ;  /* 0x0000df00ff017b82 */ /* 0x000fe20000000800 */
[----:B------:R-:W0:Y:S01]  /*0010*/  S2R R5, SR_TID.X ;  /* 0x0000000000057919 */ /* 0x000e220000002100 */
[----:B------:R-:W-:Y:S01]  /*0020*/  BSSY.RECONVERGENT B0, `(.L_x_0) ;  /* 0x000000e000007945 */ /* 0x000fe20003800200 */
[----:B0-----:R-:W-:-:S13]  /*0030*/  ISETP.GT.U32.AND P0, PT, R5, 0x6, PT ;  /* 0x000000060500780c */ /* 0x001fda0003f04070 */
[----:B------:R-:W-:Y:S05]  /*0040*/  @P0 BRA `(.L_x_1) ;  /* 0x00000000002c0947 */ /* 0x000fea0003800000 */
[----:B------:R-:W0:Y:S01]  /*0050*/  S2UR UR5, SR_CgaCtaId ;  /* 0x00000000000579c3 */ /* 0x000e220000008800 */
[----:B------:R-:W-:Y:S01]  /*0060*/  UMOV UR4, 0x400 ;  /* 0x0000040000047882 */ /* 0x000fe20000000000 */
[----:B------:R-:W-:-:S06]  /*0070*/  IMAD.MOV.U32 R2, RZ, RZ, R5 ;  /* 0x000000ffff027224 */ /* 0x000fcc00078e0005 */
[----:B------:R-:W1:Y:S01]  /*0080*/  LDC R3, c[0x0][0x360] ;  /* 0x0000d800ff037b82 */ /* 0x000e620000000800 */
[----:B0-----:R-:W-:-:S06]  /*0090*/  ULEA UR4, UR5, UR4, 0x18 ;  /* 0x0000000405047291 */ /* 0x001fcc000f8ec0ff */
[----:B------:R-:W-:-:S07]  /*00a0*/  LEA R0, R5, UR4, 0x2 ;  /* 0x0000000405007c11 */ /* 0x000fce000f8e10ff */
.L_x_2:
[C---:B-1----:R-:W-:Y:S01]  /*00b0*/  IMAD.IADD R2, R3.reuse, 0x1, R2 ;  /* 0x0000000103027824 */ /* 0x042fe200078e0202 */
[----:B------:R0:W-:Y:S04]  /*00c0*/  STS [R0], RZ ;  /* 0x000000ff00007388 */ /* 0x0001e80000000800 */
[----:B------:R-:W-:Y:S01]  /*00d0*/  ISETP.GE.U32.AND P0, PT, R2, 0x7, PT ;  /* 0x000000070200780c */ /* 0x000fe20003f06070 */
[----:B0-----:R-:W-:-:S12]  /*00e0*/  IMAD R0, R3, 0x4, R0 ;  /* 0x0000000403007824 */ /* 0x001fd800078e0200 */
[----:B------:R-:W-:Y:S05]  /*00f0*/  @!P0 BRA `(.L_x_2) ;  /* 0xfffffffc00ec8947 */ /* 0x000fea000383ffff */
.L_x_1:
[----:B------:R-:W-:Y:S05]  /*0100*/  BSYNC.RECONVERGENT B0 ;  /* 0x0000000000007941 */ /* 0x000fea0003800200 */
.L_x_0:
[----:B------:R-:W0:Y:S01]  /*0110*/  S2UR UR4, SR_CTAID.X ;  /* 0x00000000000479c3 */ /* 0x000e220000002500 */
[----:B------:R-:W1:Y:S01]  /*0120*/  LDCU UR5, c[0x0][0x388] ;  /* 0x00007100ff0577ac */ /* 0x000e620008000800 */
[----:B------:R-:W-:Y:S01]  /*0130*/  BSSY.RECONVERGENT B0, `(.L_x_3) ;  /* 0x000002c000007945 */ /* 0x000fe20003800200 */
[----:B------:R-:W-:Y:S01]  /*0140*/  IMAD.MOV.U32 R4, RZ, RZ, -0x1 ;  /* 0xffffffffff047424 */ /* 0x000fe200078e00ff */
[----:B------:R-:W2:Y:S01]  /*0150*/  LDCU.64 UR6, c[0x0][0x358] ;  /* 0x00006b00ff0677ac */ /* 0x000ea20008000a00 */
[----:B------:R-:W-:-:S03]  /*0160*/  IMAD.MOV.U32 R6, RZ, RZ, RZ ;  /* 0x000000ffff067224 */ /* 0x000fc600078e00ff */
[----:B------:R-:W0:Y:S01]  /*0170*/  LDC R10, c[0x0][0x360] ;  /* 0x0000d800ff0a7b82 */ /* 0x000e220000000800 */
[----:B------:R-:W3:Y:S01]  /*0180*/  LDCU UR10, c[0x0][0x388] ;  /* 0x00007100ff0a77ac */ /* 0x000ee20008000800 */
[----:B------:R-:W4:Y:S01]  /*0190*/  LDCU.64 UR8, c[0x0][0x380] ;  /* 0x00007000ff0877ac */ /* 0x000f220008000a00 */
[----:B0-----:R-:W-:-:S05]  /*01a0*/  IMAD R0, R10, UR4, R5 ;  /* 0x000000040a007c24 */ /* 0x001fca000f8e0205 */
[----:B------:R-:W-:Y:S01]  /*01b0*/  BAR.SYNC.DEFER_BLOCKING 0x0 ;  /* 0x0000000000007b1d */ /* 0x000fe20000010000 */
[----:B-1----:R-:W-:-:S13]  /*01c0*/  ISETP.GE.U32.AND P0, PT, R0, UR5, PT ;  /* 0x0000000500007c0c */ /* 0x002fda000bf06070 */
[----:B--234-:R-:W-:Y:S05]  /*01d0*/  @P0 BRA `(.L_x_4) ;  /* 0x0000000000840947 */ /* 0x01cfea0003800000 */
[----:B------:R-:W0:Y:S01]  /*01e0*/  LDCU UR4, c[0x0][0x370] ;  /* 0x00006e00ff0477ac */ /* 0x000e220008000800 */
[----:B------:R-:W-:Y:S01]  /*01f0*/  IMAD.MOV.U32 R6, RZ, RZ, RZ ;  /* 0x000000ffff067224 */ /* 0x000fe200078e00ff */
[----:B------:R-:W-:Y:S01]  /*0200*/  MOV R4, 0xffffffff ;  /* 0xffffffff00047802 */ /* 0x000fe20000000f00 */
[----:B0-----:R-:W-:-:S07]  /*0210*/  IMAD R7, R10, UR4, RZ ;  /* 0x000000040a077c24 */ /* 0x001fce000f8e02ff */
.L_x_7:
[----:B0-----:R-:W-:-:S05]  /*0220*/  IADD3 R2, P0, PT, R0, UR8, RZ ;  /* 0x0000000800027c10 */ /* 0x001fca000ff1e0ff */
[----:B------:R-:W-:-:S05]  /*0230*/  IMAD.X R3, RZ, RZ, UR9, P0 ;  /* 0x00000009ff037e24 */ /* 0x000fca00080e06ff */
[----:B------:R-:W2:Y:S01]  /*0240*/  LDG.E.U8 R2, desc[UR6][R2.64] ;  /* 0x0000000602027981 */ /* 0x000ea2000c1e1100 */
[----:B------:R-:W-:Y:S01]  /*0250*/  IMAD.IADD R0, R7, 0x1, R0 ;  /* 0x0000000107007824 */ /* 0x000fe200078e0200 */
[----:B------:R-:W-:Y:S04]  /*0260*/  BSSY.RECONVERGENT B1, `(.L_x_5) ;  /* 0x0000017000017945 */ /* 0x000fe80003800200 */
[----:B------:R-:W-:Y:S01]  /*0270*/  ISETP.GE.U32.AND P0, PT, R0, UR10, PT ;  /* 0x0000000a00007c0c */ /* 0x000fe2000bf06070 */
[----:B--2---:R-:W-:-:S05]  /*0280*/  VIADD R9, R2, 0xffffff9f ;  /* 0xffffff9f02097836 */ /* 0x004fca0000000000 */
[----:B------:R-:W-:-:S04]  /*0290*/  LOP3.LUT R8, R9, 0xff, RZ, 0xc0, !PT ;  /* 0x000000ff09087812 */ /* 0x000fc800078ec0ff */
[----:B------:R-:W-:-:S13]  /*02a0*/  ISETP.GT.U32.AND P1, PT, R8, 0x19, PT ;  /* 0x000000190800780c */ /* 0x000fda0003f24070 */
[----:B------:R-:W-:Y:S05]  /*02b0*/  @P1 BRA `(.L_x_6) ;  /* 0x0000000000441947 */ /* 0x000fea0003800000 */
[----:B------:R-:W-:Y:S01]  /*02c0*/  LOP3.LUT R2, R9, 0xfc, RZ, 0xc0, !PT ;  /* 0x000000fc09027812 */ /* 0x000fe200078ec0ff */
[----:B------:R-:W-:-:S03]  /*02d0*/  IMAD.MOV.U32 R3, RZ, RZ, R4 ;  /* 0x000000ffff037224 */ /* 0x000fc600078e0004 */
[----:B------:R-:W-:Y:S01]  /*02e0*/  SHF.R.U32.HI R9, RZ, 0x2, R2 ;  /* 0x00000002ff097819 */ /* 0x000fe20000011602 */
[----:B------:R-:W-:-:S03]  /*02f0*/  IMAD.MOV.U32 R2, RZ, RZ, R6 ;  /* 0x000000ffff027224 */ /* 0x000fc600078e0006 */
[-C--:B------:R-:W-:Y:S02]  /*0300*/  ISETP.NE.AND P1, PT, R4, R9.reuse, PT ;  /* 0x000000090400720c */ /* 0x080fe40003f25270 */
[----:B------:R-:W-:-:S11]  /*0310*/  MOV R4, R9 ;  /* 0x0000000900047202 */ /* 0x000fd60000000f00 */
[----:B------:R-:W-:Y:S02]  /*0320*/  @!P1 VIADD R6, R6, 0x1 ;  /* 0x0000000106069836 */ /* 0x000fe40000000000 */
[----:B------:R-:W-:Y:S01]  /*0330*/  @!P1 IMAD.MOV.U32 R4, RZ, RZ, R3 ;  /* 0x000000ffff049224 */ /* 0x000fe200078e0003 */
[----:B------:R-:W-:Y:S06]  /*0340*/  @!P1 BRA `(.L_x_6) ;  /* 0x0000000000209947 */ /* 0x000fec0003800000 */
[----:B------:R-:W-:Y:S01]  /*0350*/  ISETP.NE.AND P1, PT, R6, RZ, PT ;  /* 0x000000ff0600720c */ /* 0x000fe20003f25270 */
[----:B------:R-:W-:-:S12]  /*0360*/  HFMA2 R6, -RZ, RZ, 0, 5.9604644775390625e-08 ;  /* 0x00000001ff067431 */ /* 0x000fd800000001ff */
[----:B------:R-:W-:Y:S05]  /*0370*/  @!P1 BRA `(.L_x_6) ;  /* 0x0000000000149947 */ /* 0x000fea0003800000 */
[----:B------:R-:W0:Y:S01]  /*0380*/  S2UR UR5, SR_CgaCtaId ;  /* 0x00000000000579c3 */ /* 0x000e220000008800 */
[----:B------:R-:W-:Y:S02]  /*0390*/  UMOV UR4, 0x400 ;  /* 0x0000040000047882 */ /* 0x000fe40000000000 */
[----:B0-----:R-:W-:-:S06]  /*03a0*/  ULEA UR4, UR5, UR4, 0x18 ;  /* 0x0000000405047291 */ /* 0x001fcc000f8ec0ff */
[----:B------:R-:W-:-:S05]  /*03b0*/  LEA R3, R3, UR4, 0x2 ;  /* 0x0000000403037c11 */ /* 0x000fca000f8e10ff */
[----:B------:R0:W-:Y:S02]  /*03c0*/  ATOMS.ADD RZ, [R3], R2 ;  /* 0x0000000203ff738c */ /* 0x0001e40000000000 */
.L_x_6:
[----:B------:R-:W-:Y:S05]  /*03d0*/  BSYNC.RECONVERGENT B1 ;  /* 0x0000000000017941 */ /* 0x000fea0003800200 */
.L_x_5:
[----:B------:R-:W-:Y:S05]  /*03e0*/  @!P0 BRA `(.L_x_7) ;  /* 0xfffffffc008c8947 */ /* 0x000fea000383ffff */
.L_x_4:
[----:B------:R-:W-:Y:S05]  /*03f0*/  BSYNC.RECONVERGENT B0 ;  /* 0x0000000000007941 */ /* 0x000fea0003800200 */
.L_x_3:
[----:B------:R-:W-:Y:S01]  /*0400*/  ISETP.NE.AND P0, PT, R6, RZ, PT ;  /* 0x000000ff0600720c */ /* 0x000fe20003f05270 */
[----:B------:R-:W-:Y:S01]  /*0410*/  BSSY.RECONVERGENT B0, `(.L_x_8) ;  /* 0x0000008000007945 */ /* 0x000fe20003800200 */
[----:B------:R-:W-:-:S11]  /*0420*/  ISETP.GT.U32.AND P1, PT, R5, 0x6, PT ;  /* 0x000000060500780c */ /* 0x000fd60003f24070 */
[----:B------:R-:W-:Y:S05]  /*0430*/  @!P0 BRA `(.L_x_9) ;  /* 0x0000000000148947 */ /* 0x000fea0003800000 */
[----:B------:R-:W1:Y:S01]  /*0440*/  S2UR UR5, SR_CgaCtaId ;  /* 0x00000000000579c3 */ /* 0x000e620000008800 */
[----:B------:R-:W-:Y:S02]  /*0450*/  UMOV UR4, 0x400 ;  /* 0x0000040000047882 */ /* 0x000fe40000000000 */
[----:B-1----:R-:W-:-:S06]  /*0460*/  ULEA UR4, UR5, UR4, 0x18 ;  /* 0x0000000405047291 */ /* 0x002fcc000f8ec0ff */
[----:B0-----:R-:W-:-:S05]  /*0470*/  LEA R3, R4, UR4, 0x2 ;  /* 0x0000000404037c11 */ /* 0x001fca000f8e10ff */
[----:B------:R1:W-:Y:S02]  /*0480*/  ATOMS.ADD RZ, [R3], R6 ;  /* 0x0000000603ff738c */ /* 0x0003e40000000000 */
.L_x_9:
[----:B------:R-:W-:Y:S05]  /*0490*/  BSYNC.RECONVERGENT B0 ;  /* 0x0000000000007941 */ /* 0x000fea0003800200 */
.L_x_8:
[----:B------:R-:W-:Y:S06]  /*04a0*/  BAR.SYNC.DEFER_BLOCKING 0x0 ;  /* 0x0000000000007b1d */ /* 0x000fec0000010000 */
[----:B------:R-:W-:Y:S05]  /*04b0*/  @P1 EXIT ;  /* 0x000000000000194d */ /* 0x000fea0003800000 */
[----:B------:R-:W2:Y:S01]  /*04c0*/  S2UR UR5, SR_CgaCtaId ;  /* 0x00000000000579c3 */ /* 0x000ea20000008800 */
[----:B------:R-:W-:-:S07]  /*04d0*/  UMOV UR4, 0x400 ;  /* 0x0000040000047882 */ /* 0x000fce0000000000 */
[----:B01----:R-:W0:Y:S01]  /*04e0*/  LDC.64 R2, c[0x0][0x390] ;  /* 0x0000e400ff027b82 */ /* 0x003e220000000a00 */
[----:B--2---:R-:W-:-:S06]  /*04f0*/  ULEA UR4, UR5, UR4, 0x18 ;  /* 0x0000000405047291 */ /* 0x004fcc000f8ec0ff */
[C---:B------:R-:W-:Y:S01]  /*0500*/  LEA R0, R5.reuse, UR4, 0x2 ;  /* 0x0000000405007c11 */ /* 0x040fe2000f8e10ff */
[----:B0-----:R-:W-:-:S07]  /*0510*/  IMAD.WIDE.U32 R2, R5, 0x4, R2 ;  /* 0x0000000405027825 */ /* 0x001fce00078e0002 */
.L_x_12:
[----:B------:R-:W0:Y:S01]  /*0520*/  LDS R7, [R0] ;  /* 0x0000000000077984 */ /* 0x000e220000000800 */
[----:B------:R-:W-:Y:S01]  /*0530*/  IMAD.IADD R5, R10, 0x1, R5 ;  /* 0x000000010a057824 */ /* 0x000fe200078e0205 */
[----:B------:R-:W-:Y:S04]  /*0540*/  BSSY.RECONVERGENT B0, `(.L_x_10) ;  /* 0x0000005000007945 */ /* 0x000fe80003800200 */
[----:B------:R-:W-:Y:S02]  /*0550*/  ISETP.GE.U32.AND P1, PT, R5, 0x7, PT ;  /* 0x000000070500780c */ /* 0x000fe40003f26070 */
[----:B0-----:R-:W-:-:S13]  /*0560*/  ISETP.NE.AND P0, PT, R7, RZ, PT ;  /* 0x000000ff0700720c */ /* 0x001fda0003f05270 */
[----:B------:R-:W-:Y:S05]  /*0570*/  @!P0 BRA `(.L_x_11) ;  /* 0x0000000000048947 */ /* 0x000fea0003800000 */
[----:B------:R0:W-:Y:S02]  /*0580*/  REDG.E.ADD.STRONG.GPU desc[UR6][R2.64], R7 ;  /* 0x000000070200798e */ /* 0x0001e4000c12e106 */
.L_x_11:
[----:B------:R-:W-:Y:S05]  /*0590*/  BSYNC.RECONVERGENT B0 ;  /* 0x0000000000007941 */ /* 0x000fea0003800200 */
.L_x_10:
[C---:B------:R-:W-:Y:S02]  /*05a0*/  IMAD R0, R10.reuse, 0x4, R0 ;  /* 0x000000040a007824 */ /* 0x040fe400078e0200 */
[----:B0-----:R-:W-:Y:S01]  /*05b0*/  IMAD.WIDE.U32 R2, R10, 0x4, R2 ;  /* 0x000000040a027825 */ /* 0x001fe200078e0002 */
[----:B------:R-:W-:Y:S06]  /*05c0*/  @!P1 BRA `(.L_x_12) ;  /* 0xfffffffc00d49947 */ /* 0x000fec000383ffff */
[----:B------:R-:W-:Y:S05]  /*05d0*/  EXIT ;  /* 0x000000000000794d */ /* 0x000fea0003800000 */
.L_x_13:
[----:B------:R-:W-:-:S00]  /*05e0*/  BRA `(.L_x_13) ;  /* 0xfffffffc00fc7947 */ /* 0x000fc0000383ffff */
[----:B------:R-:W-:-:S00]  /*05f0*/  NOP ;  /* 0x0000000000007918 */ /* 0x000fc00000000000 */
        /* <DEDUP_REMOVED lines=8> */
.L_x_86:


//--------------------- .text._Z30histo_share_interleaved_kernelPcjPj --------------------------
	.section	.text._Z30histo_share_interleaved_kernelPcjPj,"ax",@progbits
	.align	128
        .global         _Z30histo_share_interleaved_kernelPcjPj
        .type           _Z30histo_share_interleaved_kernelPcjPj,@function
        .size           _Z30histo_share_interleaved_kernelPcjPj,(.L_x_87 - _Z30histo_share_interleaved_kernelPcjPj)
        .other          _Z30histo_share_interleaved_kernelPcjPj,@"STO_CUDA_ENTRY STV_DEFAULT"
_Z30histo_share_interleaved_kernelPcjPj:
.text._Z30histo_share_interleaved_kernelPcjPj:
        /* <DEDUP_REMOVED lines=11> */
.L_x_16:
[C---:B-1----:R-:W-:Y:S01]  /*00b0*/  IMAD.IADD R2, R3.reuse, 0x1, R2 ;  /* 0x0000000103027824 */ /* 0x042fe200078e0202 */
[----:B------:R0:W-:Y:S04]  /*00c0*/  STS [R0], RZ ;  /* 0x000000ff00007388 */ /* 0x0001e80000000800 */
[----:B------:R-:W-:Y:S01]  /*00d0*/  ISETP.GE.U32.AND P0, PT, R2, 0x7, PT ;  /* 0x000000070200780c */ /* 0x000fe20003f06070 */
[----:B0-----:R-:W-:-:S12]  /*00e0*/  IMAD R0, R3, 0x4, R0 ;  /* 0x0000000403007824 */ /* 0x001fd800078e0200 */
[----:B------:R-:W-:Y:S05]  /*00f0*/  @!P0 BRA `(.L_x_16) ;  /* 0xfffffffc00ec8947 */ /* 0x000fea000383ffff */
.L_x_15:
[----:B------:R-:W-:Y:S05]  /*0100*/  BSYNC.RECONVERGENT B0 ;  /* 0x0000000000007941 */ /* 0x000fea0003800200 */
.L_x_14:
[----:B------:R-:W0:Y:S01]  /*0110*/  S2UR UR4, SR_CTAID.X ;  /* 0x00000000000479c3 */ /* 0x000e220000002500 */
[----:B------:R-:W1:Y:S01]  /*0120*/  LDCU UR5, c[0x0][0x388] ;  /* 0x00007100ff0577ac */ /* 0x000e620008000800 */
[----:B------:R-:W-:Y:S01]  /*0130*/  BSSY.RECONVERGENT B0, `(.L_x_17) ;  /* 0x000001c000007945 */ /* 0x000fe20003800200 */
[----:B------:R-:W2:Y:S05]  /*0140*/  LDCU.64 UR6, c[0x0][0x358] ;  /* 0x00006b00ff0677ac */ /* 0x000eaa0008000a00 */
[----:B------:R-:W0:Y:S01]  /*0150*/  LDC R6, c[0x0][0x360] ;  /* 0x0000d800ff067b82 */ /* 0x000e220000000800 */
[----:B------:R-:W3:Y:S01]  /*0160*/  LDCU UR10, c[0x0][0x388] ;  /* 0x00007100ff0a77ac */ /* 0x000ee20008000800 */
[----:B------:R-:W4:Y:S01]  /*0170*/  LDCU.64 UR8, c[0x0][0x380] ;  /* 0x00007000ff0877ac */ /* 0x000f220008000a00 */
[----:B0-----:R-:W-:-:S05]  /*0180*/  IMAD R0, R6, UR4, R5 ;  /* 0x0000000406007c24 */ /* 0x001fca000f8e0205 */
[----:B------:R-:W-:Y:S01]  /*0190*/  BAR.SYNC.DEFER_BLOCKING 0x0 ;  /* 0x0000000000007b1d */ /* 0x000fe20000010000 */
[----:B-1----:R-:W-:-:S13]  /*01a0*/  ISETP.GE.U32.AND P0, PT, R0, UR5, PT ;  /* 0x0000000500007c0c */ /* 0x002fda000bf06070 */
[----:B--234-:R-:W-:Y:S05]  /*01b0*/  @P0 BRA `(.L_x_18) ;  /* 0x00000000004c0947 */ /* 0x01cfea0003800000 */
[----:B------:R-:W0:Y:S02]  /*01c0*/  LDCU UR4, c[0x0][0x370] ;  /* 0x00006e00ff0477ac */ /* 0x000e240008000800 */
[----:B0-----:R-:W-:-:S07]  /*01d0*/  IMAD R7, R6, UR4, RZ ;  /* 0x0000000406077c24 */ /* 0x001fce000f8e02ff */
.L_x_21:
        /* <DEDUP_REMOVED lines=10> */
[----:B------:R-:W0:Y:S01]  /*0280*/  S2UR UR5, SR_CgaCtaId ;  /* 0x00000000000579c3 */ /* 0x000e220000008800 */
[----:B------:R-:W-:Y:S01]  /*0290*/  UMOV UR4, 0x400 ;  /* 0x0000040000047882 */ /* 0x000fe20000000000 */
[----:B------:R-:W-:Y:S01]  /*02a0*/  LOP3.LUT R2, R8, 0xfc, RZ, 0xc0, !PT ;  /* 0x000000fc08027812 */ /* 0x000fe200078ec0ff */
[----:B0-----:R-:W-:-:S09]  /*02b0*/  ULEA UR4, UR5, UR4, 0x18 ;  /* 0x0000000405047291 */ /* 0x001fd2000f8ec0ff */
[----:B------:R0:W-:Y:S03]  /*02c0*/  ATOMS.POPC.INC.32 RZ, [R2+UR4] ;  /* 0x0000000002ff7f8c */ /* 0x0001e6000d800004 */
.L_x_20:
[----:B------:R-:W-:Y:S05]  /*02d0*/  BSYNC.RECONVERGENT B1 ;  /* 0x0000000000017941 */ /* 0x000fea0003800200 */
.L_x_19:
[----:B------:R-:W-:Y:S05]  /*02e0*/  @!P1 BRA `(.L_x_21) ;  /* 0xfffffffc00bc9947 */ /* 0x000fea000383ffff */
.L_x_18:
[----:B------:R-:W-:Y:S05]  /*02f0*/  BSYNC.RECONVERGENT B0 ;  /* 0x0000000000007941 */ /* 0x000fea0003800200 */
.L_x_17:
[----:B------:R-:W-:Y:S01]  /*0300*/  BAR.SYNC.DEFER_BLOCKING 0x0 ;  /* 0x0000000000007b1d */ /* 0x000fe20000010000 */
[----:B------:R-:W-:-:S13]  /*0310*/  ISETP.GT.U32.AND P0, PT, R5, 0x6, PT ;  /* 0x000000060500780c */ /* 0x000fda0003f04070 */
[----:B------:R-:W-:Y:S05]  /*0320*/  @P0 EXIT ;  /* 0x000000000000094d */ /* 0x000fea0003800000 */
[----:B------:R-:W1:Y:S01]  /*0330*/  S2UR UR5, SR_CgaCtaId ;  /* 0x00000000000579c3 */ /* 0x000e620000008800 */
[----:B------:R-:W-:-:S07]  /*0340*/  UMOV UR4, 0x400 ;  /* 0x0000040000047882 */ /* 0x000fce0000000000 */
[----:B0-----:R-:W0:Y:S01]  /*0350*/  LDC.64 R2, c[0x0][0x390] ;  /* 0x0000e400ff027b82 */ /* 0x001e220000000a00 */
[----:B-1----:R-:W-:-:S06]  /*0360*/  ULEA UR4, UR5, UR4, 0x18 ;  /* 0x0000000405047291 */ /* 0x002fcc000f8ec0ff */
[C---:B------:R-:W-:Y:S01]  /*0370*/  LEA R0, R5.reuse, UR4, 0x2 ;  /* 0x0000000405007c11 */ /* 0x040fe2000f8e10ff */
[----:B0-----:R-:W-:-:S07]  /*0380*/  IMAD.WIDE.U32 R2, R5, 0x4, R2 ;  /* 0x0000000405027825 */ /* 0x001fce00078e0002 */
.L_x_24:
[----:B------:R-:W0:Y:S01]  /*0390*/  LDS R7, [R0] ;  /* 0x0000000000077984 */ /* 0x000e220000000800 */
[----:B------:R-:W-:Y:S01]  /*03a0*/  IMAD.IADD R5, R6, 0x1, R5 ;  /* 0x0000000106057824 */ /* 0x000fe200078e0205 */
[----:B------:R-:W-:Y:S04]  /*03b0*/  BSSY.RECONVERGENT B0, `(.L_x_22) ;  /* 0x0000005000007945 */ /* 0x000fe80003800200 */
[----:B------:R-:W-:Y:S02]  /*03c0*/  ISETP.GE.U32.AND P1, PT, R5, 0x7, PT ;  /* 0x000000070500780c */ /* 0x000fe40003f26070 */
[----:B0-----:R-:W-:-:S13]  /*03d0*/  ISETP.NE.AND P0, PT, R7, RZ, PT ;  /* 0x000000ff0700720c */ /* 0x001fda0003f05270 */
[----:B------:R-:W-:Y:S05]  /*03e0*/  @!P0 BRA `(.L_x_23) ;  /* 0x0000000000048947 */ /* 0x000fea0003800000 */
[----:B------:R0:W-:Y:S02]  /*03f0*/  REDG.E.ADD.STRONG.GPU desc[UR6][R2.64], R7 ;  /* 0x000000070200798e */ /* 0x0001e4000c12e106 */
.L_x_23:
[----:B------:R-:W-:Y:S05]  /*0400*/  BSYNC.RECONVERGENT B0 ;  /* 0x0000000000007941 */ /* 0x000fea0003800200 */
.L_x_22:
[C---:B------:R-:W-:Y:S02]  /*0410*/  IMAD R0, R6.reuse, 0x4, R0 ;  /* 0x0000000406007824 */ /* 0x040fe400078e0200 */
[----:B0-----:R-:W-:Y:S01]  /*0420*/  IMAD.WIDE.U32 R2, R6, 0x4, R2 ;  /* 0x0000000406027825 */ /* 0x001fe200078e0002 */
[----:B------:R-:W-:Y:S06]  /*0430*/  @!P1 BRA `(.L_x_24) ;  /* 0xfffffffc00d49947 */ /* 0x000fec000383ffff */
[----:B------:R-:W-:Y:S05]  /*0440*/  EXIT ;  /* 0x000000000000794d */ /* 0x000fea0003800000 */
.L_x_25:
        /* <DEDUP_REMOVED lines=11> */
.L_x_87:


//--------------------- .text._Z29histo_share_contiguous_kernelPcjPj --------------------------
	.section	.text._Z29histo_share_contiguous_kernelPcjPj,"ax",@progbits
	.align	128
        .global         _Z29histo_share_contiguous_kernelPcjPj
        .type           _Z29histo_share_contiguous_kernelPcjPj,@function
        .size           _Z29histo_share_contiguous_kernelPcjPj,(.L_x_88 - _Z29histo_share_contiguous_kernelPcjPj)
        .other          _Z29histo_share_contiguous_kernelPcjPj,@"STO_CUDA_ENTRY STV_DEFAULT"
_Z29histo_share_contiguous_kernelPcjPj:
.text._Z29histo_share_contiguous_kernelPcjPj:
        /* <DEDUP_REMOVED lines=11> */
.L_x_28:
[C---:B-1----:R-:W-:Y:S01]  /*00b0*/  IMAD.IADD R3, R4.reuse, 0x1, R3 ;  /* 0x0000000104037824 */ /* 0x042fe200078e0203 */
[----:B------:R0:W-:Y:S04]  /*00c0*/  STS [R2], RZ ;  /* 0x000000ff02007388 */ /* 0x0001e80000000800 */
[----:B------:R-:W-:Y:S01]  /*00d0*/  ISETP.GE.U32.AND P0, PT, R3, 0x7, PT ;  /* 0x000000070300780c */ /* 0x000fe20003f06070 */
[----:B0-----:R-:W-:-:S12]  /*00e0*/  IMAD R2, R4, 0x4, R2 ;  /* 0x0000000404027824 */ /* 0x001fd800078e0202 */
[----:B------:R-:W-:Y:S05]  /*00f0*/  @!P0 BRA `(.L_x_28) ;  /* 0xfffffffc00ec8947 */ /* 0x000fea000383ffff */
.L_x_27:
[----:B------:R-:W-:Y:S05]  /*0100*/  BSYNC.RECONVERGENT B0 ;  /* 0x0000000000007941 */ /* 0x000fea0003800200 */
.L_x_26:
[----:B------:R-:W0:Y:S08]  /*0110*/  S2UR UR4, SR_CTAID.X ;  /* 0x00000000000479c3 */ /* 0x000e300000002500 */
[----:B------:R-:W-:Y:S06]  /*0120*/  BAR.SYNC.DEFER_BLOCKING 0x0 ;  /* 0x0000000000007b1d */ /* 0x000fec0000010000 */
[----:B------:R-:W1:Y:S02]  /*0130*/  LDCU.64 UR6, c[0x0][0x358] ;  /* 0x00006b00ff0677ac */ /* 0x000e640008000a00 */
[----:B------:R-:W0:Y:S01]  /*0140*/  LDC R5, c[0x0][0x360] ;  /* 0x0000d800ff057b82 */ /* 0x000e220000000800 */
[----:B------:R-:W-:Y:S07]  /*0150*/  BSSY.RECONVERGENT B0, `(.L_x_29) ;  /* 0x00000e7000007945 */ /* 0x000fee0003800200 */
[----:B------:R-:W2:Y:S01]  /*0160*/  LDC R4, c[0x0][0x388] ;  /* 0x0000e200ff047b82 */ /* 0x000ea20000000800 */
[----:B0-----:R-:W-:-:S04]  /*0170*/  IMAD R2, R5, UR4, R0 ;  /* 0x0000000405027c24 */ /* 0x001fc8000f8e0200 */
[----:B------:R-:W-:-:S05]  /*0180*/  IMAD.SHL.U32 R7, R2, 0x20, RZ ;  /* 0x0000002002077824 */ /* 0x000fca00078e00ff */
[----:B--2---:R-:W-:-:S04]  /*0190*/  VIADDMNMX.U32 R4, R7, 0x20, R4, PT ;  /* 0x0000002007047846 */ /* 0x004fc80003800004 */
[----:B------:R-:W-:-:S13]  /*01a0*/  ISETP.GE.U32.AND P0, PT, R7, R4, PT ;  /* 0x000000040700720c */ /* 0x000fda0003f06070 */
[----:B-1----:R-:W-:Y:S05]  /*01b0*/  @P0 BRA `(.L_x_30) ;  /* 0x0000000c00800947 */ /* 0x002fea0003800000 */
[----:B------:R-:W-:Y:S01]  /*01c0*/  IMAD.IADD R2, R7, 0x1, -R4 ;  /* 0x0000000107027824 */ /* 0x000fe200078e0a04 */
[----:B------:R-:W-:Y:S01]  /*01d0*/  BSSY.RECONVERGENT B1, `(.L_x_31) ;  /* 0x0000071000017945 */ /* 0x000fe20003800200 */
[----:B------:R-:W-:-:S03]  /*01e0*/  LOP3.LUT R6, R4, 0x7, RZ, 0xc0, !PT ;  /* 0x0000000704067812 */ /* 0x000fc600078ec0ff */
[----:B------:R-:W-:-:S13]  /*01f0*/  ISETP.GT.U32.AND P0, PT, R2, -0x8, PT ;  /* 0xfffffff80200780c */ /* 0x000fda0003f04070 */
[----:B------:R-:W-:Y:S05]  /*0200*/  @P0 BRA `(.L_x_32) ;  /* 0x0000000400b40947 */ /* 0x000fea0003800000 */
[----:B------:R-:W0:Y:S01]  /*0210*/  LDCU.64 UR4, c[0x0][0x380] ;  /* 0x00007000ff0477ac */ /* 0x000e220008000a00 */
[----:B------:R-:W-:Y:S02]  /*0220*/  IADD3 R16, PT, PT, -R4, R7, R6 ;  /* 0x0000000704107210 */ /* 0x000fe40007ffe106 */
[----:B0-----:R-:W-:-:S04]  /*0230*/  IADD3 R2, P0, PT, R7, UR4, RZ ;  /* 0x0000000407027c10 */ /* 0x001fc8000ff1e0ff */
[----:B------:R-:W-:-:S04]  /*0240*/  IADD3 R2, P1, PT, R2, 0x3, RZ ;  /* 0x0000000302027810 */ /* 0x000fc80007f3e0ff */
[----:B------:R-:W-:-:S09]  /*0250*/  IADD3.X R3, PT, PT, RZ, UR5, RZ, P1, P0 ;  /* 0x00000005ff037c10 */ /* 0x000fd20008fe04ff */
.L_x_49:
[----:B0-2---:R-:W2:Y:S04]  /*0260*/  LDG.E.U8 R9, desc[UR6][R2.64+-0x3] ;  /* 0xfffffd0602097981 */ /* 0x005ea8000c1e1100 */
[----:B-1-3--:R-:W3:Y:S04]  /*0270*/  LDG.E.U8 R10, desc[UR6][R2.64+-0x2] ;  /* 0xfffffe06020a7981 */ /* 0x00aee8000c1e1100 */
[----:B----4-:R-:W4:Y:S04]  /*0280*/  LDG.E.U8 R11, desc[UR6][R2.64+-0x1] ;  /* 0xffffff06020b7981 */ /* 0x010f28000c1e1100 */
[----:B------:R-:W4:Y:S04]  /*0290*/  LDG.E.U8 R12, desc[UR6][R2.64] ;  /* 0x00000006020c7981 */ /* 0x000f28000c1e1100 */
[----:B------:R0:W5:Y:S04]  /*02a0*/  LDG.E.U8 R13, desc[UR6][R2.64+0x1] ;  /* 0x00000106020d7981 */ /* 0x000168000c1e1100 */
[----:B------:R0:W5:Y:S04]  /*02b0*/  LDG.E.U8 R14, desc[UR6][R2.64+0x2] ;  /* 0x00000206020e7981 */ /* 0x000168000c1e1100 */
[----:B------:R0:W5:Y:S04]  /*02c0*/  LDG.E.U8 R15, desc[UR6][R2.64+0x3] ;  /* 0x00000306020f7981 */ /* 0x000168000c1e1100 */
[----:B------:R0:W5:Y:S01]  /*02d0*/  LDG.E.U8 R8, desc[UR6][R2.64+0x4] ;  /* 0x0000040602087981 */ /* 0x000162000c1e1100 */
[----:B------:R-:W-:Y:S01]  /*02e0*/  BSSY.RECONVERGENT B2, `(.L_x_33) ;  /* 0x000000d000027945 */ /* 0x000fe20003800200 */
[----:B--2---:R-:W-:-:S05]  /*02f0*/  VIADD R17, R9, 0xffffff9f ;  /* 0xffffff9f09117836 */ /* 0x004fca0000000000 */
[----:B------:R-:W-:-:S04]  /*0300*/  LOP3.LUT R9, R17, 0xff, RZ, 0xc0, !PT ;  /* 0x000000ff11097812 */ /* 0x000fc800078ec0ff */
[----:B------:R-:W-:Y:S01]  /*0310*/  ISETP.GT.U32.AND P0, PT, R9, 0x19, PT ;  /* 0x000000190900780c */ /* 0x000fe20003f04070 */
[----:B---3--:R-:W-:Y:S02]  /*0320*/  VIADD R9, R10, 0xffffff9f ;  /* 0xffffff9f0a097836 */ /* 0x008fe40000000000 */
[----:B----4-:R-:W-:Y:S02]  /*0330*/  VIADD R10, R11, 0xffffff9f ;  /* 0xffffff9f0b0a7836 */ /* 0x010fe40000000000 */
[----:B------:R-:W-:-:S08]  /*0340*/  VIADD R11, R12, 0xffffff9f ;  /* 0xffffff9f0c0b7836 */ /* 0x000fd00000000000 */
[----:B0-----:R-:W-:Y:S05]  /*0350*/  @P0 BRA `(.L_x_34) ;  /* 0x0000000000140947 */ /* 0x001fea0003800000 */
[----:B------:R-:W0:Y:S01]  /*0360*/  S2UR UR5, SR_CgaCtaId ;  /* 0x00000000000579c3 */ /* 0x000e220000008800 */
[----:B------:R-:W-:Y:S01]  /*0370*/  UMOV UR4, 0x400 ;  /* 0x0000040000047882 */ /* 0x000fe20000000000 */
[----:B------:R-:W-:Y:S01]  /*0380*/  LOP3.LUT R12, R17, 0xfc, RZ, 0xc0, !PT ;  /* 0x000000fc110c7812 */ /* 0x000fe200078ec0ff */
[----:B0-----:R-:W-:-:S09]  /*0390*/  ULEA UR4, UR5, UR4, 0x18 ;  /* 0x0000000405047291 */ /* 0x001fd2000f8ec0ff */
[----:B------:R0:W-:Y:S03]  /*03a0*/  ATOMS.POPC.INC.32 RZ, [R12+UR4] ;  /* 0x000000000cff7f8c */ /* 0x0001e6000d800004 */
.L_x_34:
[----:B------:R-:W-:Y:S05]  /*03b0*/  BSYNC.RECONVERGENT B2 ;  /* 0x0000000000027941 */ /* 0x000fea0003800200 */
.L_x_33:
[----:B0-----:R-:W-:Y:S01]  /*03c0*/  LOP3.LUT R12, R9, 0xff, RZ, 0xc0, !PT ;  /* 0x000000ff090c7812 */ /* 0x001fe200078ec0ff */
[----:B-----5:R-:W-:Y:S01]  /*03d0*/  VIADD R13, R13, 0xffffff9f ;  /* 0xffffff9f0d0d7836 */ /* 0x020fe20000000000 */
[----:B------:R-:W-:Y:S01]  /*03e0*/  LOP3.LUT R17, R10, 0xff, RZ, 0xc0, !PT ;  /* 0x000000ff0a117812 */ /* 0x000fe200078ec0ff */
[----:B------:R-:W-:Y:S01]  /*03f0*/  VIADD R14, R14, 0xffffff9f ;  /* 0xffffff9f0e0e7836 */ /* 0x000fe20000000000 */
[----:B------:R-:W-:Y:S01]  /*0400*/  ISETP.GT.U32.AND P6, PT, R12, 0x19, PT ;  /* 0x000000190c00780c */ /* 0x000fe20003fc4070 */
[----:B------:R-:W-:Y:S01]  /*0410*/  VIADD R15, R15, 0xffffff9f ;  /* 0xffffff9f0f0f7836 */ /* 0x000fe20000000000 */
[----:B------:R-:W-:Y:S01]  /*0420*/  LOP3.LUT R18, R11, 0xff, RZ, 0xc0, !PT ;  /* 0x000000ff0b127812 */ /* 0x000fe200078ec0ff */
[----:B------:R-:W-:Y:S01]  /*0430*/  VIADD R12, R8, 0xffffff9f ;  /* 0xffffff9f080c7836 */ /* 0x000fe20000000000 */
[----:B------:R-:W-:Y:S01]  /*0440*/  ISETP.GT.U32.AND P1, PT, R17, 0x19, PT ;  /* 0x000000191100780c */ /* 0x000fe20003f24070 */
[----:B------:R-:W-:Y:S01]  /*0450*/  VIADD R16, R16, 0x8 ;  /* 0x0000000810107836 */ /* 0x000fe20000000000 */
[----:B------:R-:W-:Y:S01]  /*0460*/  ISETP.GT.U32.AND P0, PT, R18, 0x19, PT ;  /* 0x000000191200780c */ /* 0x000fe20003f04070 */
[----:B------:R-:W-:Y:S01]  /*0470*/  BSSY.RECONVERGENT B2, `(.L_x_35) ;  /* 0x0000011000027945 */ /* 0x000fe20003800200 */
[----:B------:R-:W-:-:S02]  /*0480*/  LOP3.LUT R18, R13, 0xff, RZ, 0xc0, !PT ;  /* 0x000000ff0d127812 */ /* 0x000fc400078ec0ff */
[----:B------:R-:W-:Y:S02]  /*0490*/  P2R R17, PR, RZ, 0x2 ;  /* 0x00000002ff117803 */ /* 0x000fe40000000000 */
[----:B------:R-:W-:Y:S02]  /*04a0*/  ISETP.GT.U32.AND P1, PT, R18, 0x19, PT ;  /* 0x000000191200780c */ /* 0x000fe40003f24070 */
[----:B------:R-:W-:Y:S02]  /*04b0*/  LOP3.LUT R8, R14, 0xff, RZ, 0xc0, !PT ;  /* 0x000000ff0e087812 */ /* 0x000fe400078ec0ff */
[----:B------:R-:W-:Y:S02]  /*04c0*/  LOP3.LUT R18, R15, 0xff, RZ, 0xc0, !PT ;  /* 0x000000ff0f127812 */ /* 0x000fe400078ec0ff */
[----:B------:R-:W-:Y:S02]  /*04d0*/  LOP3.LUT R19, R12, 0xff, RZ, 0xc0, !PT ;  /* 0x000000ff0c137812 */ /* 0x000fe400078ec0ff */
[----:B------:R-:W-:-:S02]  /*04e0*/  ISETP.GT.U32.AND P2, PT, R8, 0x19, PT ;  /* 0x000000190800780c */ /* 0x000fc40003f44070 */
[----:B------:R-:W-:Y:S02]  /*04f0*/  ISETP.GT.U32.AND P3, PT, R18, 0x19, PT ;  /* 0x000000191200780c */ /* 0x000fe40003f64070 */
[----:B------:R-:W-:Y:S02]  /*0500*/  ISETP.GT.U32.AND P4, PT, R19, 0x19, PT ;  /* 0x000000191300780c */ /* 0x000fe40003f84070 */
[----:B------:R-:W-:Y:S01]  /*0510*/  ISETP.NE.AND P5, PT, R16, RZ, PT ;  /* 0x000000ff1000720c */ /* 0x000fe20003fa5270 */
[----:B------:R-:W-:-:S12]  /*0520*/  @P6 BRA `(.L_x_36) ;  /* 0x0000000000146947 */ /* 0x000fd80003800000 */
[----:B------:R-:W0:Y:S01]  /*0530*/  S2UR UR5, SR_CgaCtaId ;  /* 0x00000000000579c3 */ /* 0x000e220000008800 */
[----:B------:R-:W-:Y:S01]  /*0540*/  UMOV UR4, 0x400 ;  /* 0x0000040000047882 */ /* 0x000fe20000000000 */
[----:B------:R-:W-:Y:S01]  /*0550*/  LOP3.LUT R9, R9, 0xfc, RZ, 0xc0, !PT ;  /* 0x000000fc09097812 */ /* 0x000fe200078ec0ff */
[----:B0-----:R-:W-:-:S09]  /*0560*/  ULEA UR4, UR5, UR4, 0x18 ;  /* 0x0000000405047291 */ /* 0x001fd2000f8ec0ff */
[----:B------:R0:W-:Y:S03]  /*0570*/  ATOMS.POPC.INC.32 RZ, [R9+UR4] ;  /* 0x0000000009ff7f8c */ /* 0x0001e6000d800004 */
.L_x_36:
[----:B------:R-:W-:Y:S05]  /*0580*/  BSYNC.RECONVERGENT B2 ;  /* 0x0000000000027941 */ /* 0x000fea0003800200 */
.L_x_35:
[----:B------:R-:W-:Y:S01]  /*0590*/  ISETP.NE.AND P6, PT, R17, RZ, PT ;  /* 0x000000ff1100720c */ /* 0x000fe20003fc5270 */
[----:B------:R-:W-:-:S12]  /*05a0*/  BSSY.RECONVERGENT B2, `(.L_x_37) ;  /* 0x0000007000027945 */ /* 0x000fd80003800200 */
[----:B------:R-:W-:Y:S05]  /*05b0*/  @P6 BRA `(.L_x_38) ;  /* 0x0000000000146947 */ /* 0x000fea0003800000 */
[----:B------:R-:W1:Y:S01]  /*05c0*/  S2UR UR5, SR_CgaCtaId ;  /* 0x00000000000579c3 */ /* 0x000e620000008800 */
[----:B------:R-:W-:Y:S01]  /*05d0*/  UMOV UR4, 0x400 ;  /* 0x0000040000047882 */ /* 0x000fe20000000000 */
[----:B------:R-:W-:Y:S01]  /*05e0*/  LOP3.LUT R10, R10, 0xfc, RZ, 0xc0, !PT ;  /* 0x000000fc0a0a7812 */ /* 0x000fe200078ec0ff */
[----:B-1----:R-:W-:-:S09]  /*05f0*/  ULEA UR4, UR5, UR4, 0x18 ;  /* 0x0000000405047291 */ /* 0x002fd2000f8ec0ff */
[----:B------:R1:W-:Y:S03]  /*0600*/  ATOMS.POPC.INC.32 RZ, [R10+UR4] ;  /* 0x000000000aff7f8c */ /* 0x0003e6000d800004 */
.L_x_38:
[----:B------:R-:W-:Y:S05]  /*0610*/  BSYNC.RECONVERGENT B2 ;  /* 0x0000000000027941 */ /* 0x000fea0003800200 */
.L_x_37:
[----:B------:R-:W-:Y:S04]  /*0620*/  BSSY.RECONVERGENT B2, `(.L_x_39) ;  /* 0x0000007000027945 */ /* 0x000fe80003800200 */
[----:B------:R-:W-:Y:S05]  /*0630*/  @P0 BRA `(.L_x_40) ;  /* 0x0000000000140947 */ /* 0x000fea0003800000 */
[----:B------:R-:W2:Y:S01]  /*0640*/  S2UR UR5, SR_CgaCtaId ;  /* 0x00000000000579c3 */ /* 0x000ea20000008800 */
[----:B------:R-:W-:Y:S01]  /*0650*/  UMOV UR4, 0x400 ;  /* 0x0000040000047882 */ /* 0x000fe20000000000 */
[----:B------:R-:W-:Y:S01]  /*0660*/  LOP3.LUT R11, R11, 0xfc, RZ, 0xc0, !PT ;  /* 0x000000fc0b0b7812 */ /* 0x000fe200078ec0ff */
[----:B--2---:R-:W-:-:S09]  /*0670*/  ULEA UR4, UR5, UR4, 0x18 ;  /* 0x0000000405047291 */ /* 0x004fd2000f8ec0ff */
[----:B------:R2:W-:Y:S03]  /*0680*/  ATOMS.POPC.INC.32 RZ, [R11+UR4] ;  /* 0x000000000bff7f8c */ /* 0x0005e6000d800004 */
.L_x_40:
[----:B------:R-:W-:Y:S05]  /*0690*/  BSYNC.RECONVERGENT B2 ;  /* 0x0000000000027941 */ /* 0x000fea0003800200 */
.L_x_39:
[----:B------:R-:W-:Y:S04]  /*06a0*/  BSSY.RECONVERGENT B2, `(.L_x_41) ;  /* 0x0000007000027945 */ /* 0x000fe80003800200 */
[----:B------:R-:W-:Y:S05]  /*06b0*/  @P1 BRA `(.L_x_42) ;  /* 0x0000000000141947 */ /* 0x000fea0003800000 */
[----:B------:R-:W3:Y:S01]  /*06c0*/  S2UR UR5, SR_CgaCtaId ;  /* 0x00000000000579c3 */ /* 0x000ee20000008800 */
[----:B------:R-:W-:Y:S01]  /*06d0*/  UMOV UR4, 0x400 ;  /* 0x0000040000047882 */ /* 0x000fe20000000000 */
[----:B------:R-:W-:Y:S01]  /*06e0*/  LOP3.LUT R8, R13, 0xfc, RZ, 0xc0, !PT ;  /* 0x000000fc0d087812 */ /* 0x000fe200078ec0ff */
[----:B---3--:R-:W-:-:S09]  /*06f0*/  ULEA UR4, UR5, UR4, 0x18 ;  /* 0x0000000405047291 */ /* 0x008fd2000f8ec0ff */
[----:B------:R3:W-:Y:S03]  /*0700*/  ATOMS.POPC.INC.32 RZ, [R8+UR4] ;  /* 0x0000000008ff7f8c */ /* 0x0007e6000d800004 */
.L_x_42:
[----:B------:R-:W-:Y:S05]  /*0710*/  BSYNC.RECONVERGENT B2 ;  /* 0x0000000000027941 */ /* 0x000fea0003800200 */
.L_x_41:
[----:B------:R-:W-:Y:S04]  /*0720*/  BSSY.RECONVERGENT B2, `(.L_x_43) ;  /* 0x0000007000027945 */ /* 0x000fe80003800200 */
[----:B------:R-:W-:Y:S05]  /*0730*/  @P2 BRA `(.L_x_44) ;  /* 0x0000000000142947 */ /* 0x000fea0003800000 */
[----:B------:R-:W4:Y:S01]  /*0740*/  S2UR UR5, SR_CgaCtaId ;  /* 0x00000000000579c3 */ /* 0x000f220000008800 */
[----:B------:R-:W-:Y:S01]  /*0750*/  UMOV UR4, 0x400 ;  /* 0x0000040000047882 */ /* 0x000fe20000000000 */
[----:B---3--:R-:W-:Y:S01]  /*0760*/  LOP3.LUT R8, R14, 0xfc, RZ, 0xc0, !PT ;  /* 0x000000fc0e087812 */ /* 0x008fe200078ec0ff */
[----:B----4-:R-:W-:-:S09]  /*0770*/  ULEA UR4, UR5, UR4, 0x18 ;  /* 0x0000000405047291 */ /* 0x010fd2000f8ec0ff */
[----:B------:R4:W-:Y:S03]  /*0780*/  ATOMS.POPC.INC.32 RZ, [R8+UR4] ;  /* 0x0000000008ff7f8c */ /* 0x0009e6000d800004 */
.L_x_44:
[----:B------:R-:W-:Y:S05]  /*0790*/  BSYNC.RECONVERGENT B2 ;  /* 0x0000000000027941 */ /* 0x000fea0003800200 */
.L_x_43:
[----:B------:R-:W-:Y:S04]  /*07a0*/  BSSY.RECONVERGENT B2, `(.L_x_45) ;  /* 0x0000007000027945 */ /* 0x000fe80003800200 */
[----:B------:R-:W-:Y:S05]  /*07b0*/  @P3 BRA `(.L_x_46) ;  /* 0x0000000000143947 */ /* 0x000fea0003800000 */
[----:B------:R-:W5:Y:S01]  /*07c0*/  S2UR UR5, SR_CgaCtaId ;  /* 0x00000000000579c3 */ /* 0x000f620000008800 */
[----:B------:R-:W-:Y:S01]  /*07d0*/  UMOV UR4, 0x400 ;  /* 0x0000040000047882 */ /* 0x000fe20000000000 */
[----:B---34-:R-:W-:Y:S01]  /*07e0*/  LOP3.LUT R8, R15, 0xfc, RZ, 0xc0, !PT ;  /* 0x000000fc0f087812 */ /* 0x018fe200078ec0ff */
[----:B-----5:R-:W-:-:S09]  /*07f0*/  ULEA UR4, UR5, UR4, 0x18 ;  /* 0x0000000405047291 */ /* 0x020fd2000f8ec0ff */
[----:B------:R3:W-:Y:S03]  /*0800*/  ATOMS.POPC.INC.32 RZ, [R8+UR4] ;  /* 0x0000000008ff7f8c */ /* 0x0007e6000d800004 */
.L_x_46:
[----:B------:R-:W-:Y:S05]  /*0810*/  BSYNC.RECONVERGENT B2 ;  /* 0x0000000000027941 */ /* 0x000fea0003800200 */
.L_x_45:
[----:B------:R-:W-:Y:S04]  /*0820*/  BSSY.RECONVERGENT B2, `(.L_x_47) ;  /* 0x0000007000027945 */ /* 0x000fe80003800200 */
[----:B------:R-:W-:Y:S05]  /*0830*/  @P4 BRA `(.L_x_48) ;  /* 0x0000000000144947 */ /* 0x000fea0003800000 */
[----:B------:R-:W5:Y:S01]  /*0840*/  S2UR UR5, SR_CgaCtaId ;  /* 0x00000000000579c3 */ /* 0x000f620000008800 */
[----:B------:R-:W-:Y:S01]  /*0850*/  UMOV UR4, 0x400 ;  /* 0x0000040000047882 */ /* 0x000fe20000000000 */
[----:B---34-:R-:W-:Y:S01]  /*0860*/  LOP3.LUT R8, R12, 0xfc, RZ, 0xc0, !PT ;  /* 0x000000fc0c087812 */ /* 0x018fe200078ec0ff */
[----:B-----5:R-:W-:-:S09]  /*0870*/  ULEA UR4, UR5, UR4, 0x18 ;  /* 0x0000000405047291 */ /* 0x020fd2000f8ec0ff */
[----:B------:R3:W-:Y:S03]  /*0880*/  ATOMS.POPC.INC.32 RZ, [R8+UR4] ;  /* 0x0000000008ff7f8c */ /* 0x0007e6000d800004 */
.L_x_48:
[----:B------:R-:W-:Y:S05]  /*0890*/  BSYNC.RECONVERGENT B2 ;  /* 0x0000000000027941 */ /* 0x000fea0003800200 */
.L_x_47:
[----:B------:R-:W-:Y:S01]  /*08a0*/  IADD3 R2, P0, PT, R2, 0x8, RZ ;  /* 0x0000000802027810 */ /* 0x000fe20007f1e0ff */
[----:B------:R-:W-:-:S04]  /*08b0*/  VIADD R7, R7, 0x8 ;  /* 0x0000000807077836 */ /* 0x000fc80000000000 */
[----:B------:R-:W-:Y:S01]  /*08c0*/  IMAD.X R3, RZ, RZ, R3, P0 ;  /* 0x000000ffff037224 */ /* 0x000fe200000e0603 */
[----:B------:R-:W-:Y:S07]  /*08d0*/  @P5 BRA `(.L_x_49) ;  /* 0xfffffff800605947 */ /* 0x000fee000383ffff */
.L_x_32:
[----:B------:R-:W-:Y:S05]  /*08e0*/  BSYNC.RECONVERGENT B1 ;  /* 0x0000000000017941 */ /* 0x000fea0003800200 */
.L_x_31:
[----:B------:R-:W-:-:S13]  /*08f0*/  ISETP.NE.AND P0, PT, R6, RZ, PT ;  /* 0x000000ff0600720c */ /* 0x000fda0003f05270 */
[----:B------:R-:W-:Y:S05]  /*0900*/  @!P0 BRA `(.L_x_30) ;  /* 0x0000000400ac8947 */ /* 0x000fea0003800000 */
[----:B------:R-:W-:Y:S01]  /*0910*/  ISETP.GE.U32.AND P0, PT, R6, 0x4, PT ;  /* 0x000000040600780c */ /* 0x000fe20003f06070 */
[----:B------:R-:W-:Y:S01]  /*0920*/  BSSY.RECONVERGENT B1, `(.L_x_50) ;  /* 0x0000037000017945 */ /* 0x000fe20003800200 */
[----:B------:R-:W-:-:S11]  /*0930*/  LOP3.LUT R15, R4, 0x3, RZ, 0xc0, !PT ;  /* 0x00000003040f7812 */ /* 0x000fd600078ec0ff */
[----:B------:R-:W-:Y:S05]  /*0940*/  @!P0 BRA `(.L_x_51) ;  /* 0x0000000000d08947 */ /* 0x000fea0003800000 */
[----:B------:R-:W5:Y:S02]  /*0950*/  LDCU.64 UR4, c[0x0][0x380] ;  /* 0x00007000ff0477ac */ /* 0x000f640008000a00 */
[----:B-----5:R-:W-:-:S05]  /*0960*/  IADD3 R2, P0, PT, R7, UR4, RZ ;  /* 0x0000000407027c10 */ /* 0x020fca000ff1e0ff */
[----:B------:R-:W-:-:S05]  /*0970*/  IMAD.X R3, RZ, RZ, UR5, P0 ;  /* 0x00000005ff037e24 */ /* 0x000fca00080e06ff */
[----:B------:R-:W2:Y:S04]  /*0980*/  LDG.E.U8 R6, desc[UR6][R2.64] ;  /* 0x0000000602067981 */ /* 0x000ea8000c1e1100 */
[----:B---34-:R-:W3:Y:S04]  /*0990*/  LDG.E.U8 R8, desc[UR6][R2.64+0x1] ;  /* 0x0000010602087981 */ /* 0x018ee8000c1e1100 */
[----:B0-----:R-:W4:Y:S04]  /*09a0*/  LDG.E.U8 R9, desc[UR6][R2.64+0x2] ;  /* 0x0000020602097981 */ /* 0x001f28000c1e1100 */
[----:B-1----:R-:W5:Y:S01]  /*09b0*/  LDG.E.U8 R10, desc[UR6][R2.64+0x3] ;  /* 0x00000306020a7981 */ /* 0x002f62000c1e1100 */
[----:B------:R-:W-:Y:S01]  /*09c0*/  BSSY.RECONVERGENT B2, `(.L_x_52) ;  /* 0x0000013000027945 */ /* 0x000fe20003800200 */
[----:B--2---:R-:W-:-:S02]  /*09d0*/  VIADD R11, R6, 0xffffff9f ;  /* 0xffffff9f060b7836 */ /* 0x004fc40000000000 */
[----:B---3--:R-:W-:-:S03]  /*09e0*/  VIADD R12, R8, 0xffffff9f ;  /* 0xffffff9f080c7836 */ /* 0x008fc60000000000 */
[----:B------:R-:W-:Y:S01]  /*09f0*/  LOP3.LUT R6, R11, 0xff, RZ, 0xc0, !PT ;  /* 0x000000ff0b067812 */ /* 0x000fe200078ec0ff */
[----:B----4-:R-:W-:-:S03]  /*0a00*/  VIADD R13, R9, 0xffffff9f ;  /* 0xffffff9f090d7836 */ /* 0x010fc60000000000 */
[----:B------:R-:W-:Y:S02]  /*0a10*/  ISETP.GT.U32.AND P0, PT, R6, 0x19, PT ;  /* 0x000000190600780c */ /* 0x000fe40003f04070 */
[----:B------:R-:W-:Y:S01]  /*0a20*/  LOP3.LUT R8, R12, 0xff, RZ, 0xc0, !PT ;  /* 0x000000ff0c087812 */ /* 0x000fe200078ec0ff */
[----:B-----5:R-:W-:Y:S01]  /*0a30*/  VIADD R14, R10, 0xffffff9f ;  /* 0xffffff9f0a0e7836 */ /* 0x020fe20000000000 */
[----:B------:R-:W-:Y:S02]  /*0a40*/  LOP3.LUT R9, R13, 0xff, RZ, 0xc0, !PT ;  /* 0x000000ff0d097812 */ /* 0x000fe400078ec0ff */
[----:B------:R-:W-:Y:S02]  /*0a50*/  ISETP.GT.U32.AND P1, PT, R8, 0x19, PT ;  /* 0x000000190800780c */ /* 0x000fe40003f24070 */
[----:B------:R-:W-:Y:S02]  /*0a60*/  LOP3.LUT R10, R14, 0xff, RZ, 0xc0, !PT ;  /* 0x000000ff0e0a7812 */ /* 0x000fe400078ec0ff */
[----:B------:R-:W-:-:S02]  /*0a70*/  ISETP.GT.U32.AND P2, PT, R9, 0x19, PT ;  /* 0x000000190900780c */ /* 0x000fc40003f44070 */
[----:B------:R-:W-:Y:S01]  /*0a80*/  ISETP.GT.U32.AND P3, PT, R10, 0x19, PT ;  /* 0x000000190a00780c */ /* 0x000fe20003f64070 */
[----:B------:R-:W-:-:S12]  /*0a90*/  @P0 BRA `(.L_x_53) ;  /* 0x0000000000140947 */ /* 0x000fd80003800000 */
[----:B------:R-:W0:Y:S01]  /*0aa0*/  S2UR UR5, SR_CgaCtaId ;  /* 0x00000000000579c3 */ /* 0x000e220000008800 */
[----:B------:R-:W-:Y:S01]  /*0ab0*/  UMOV UR4, 0x400 ;  /* 0x0000040000047882 */ /* 0x000fe20000000000 */
[----:B------:R-:W-:Y:S01]  /*0ac0*/  LOP3.LUT R2, R11, 0xfc, RZ, 0xc0, !PT ;  /* 0x000000fc0b027812 */ /* 0x000fe200078ec0ff */
[----:B0-----:R-:W-:-:S09]  /*0ad0*/  ULEA UR4, UR5, UR4, 0x18 ;  /* 0x0000000405047291 */ /* 0x001fd2000f8ec0ff */
[----:B------:R0:W-:Y:S03]  /*0ae0*/  ATOMS.POPC.INC.32 RZ, [R2+UR4] ;  /* 0x0000000002ff7f8c */ /* 0x0001e6000d800004 */
.L_x_53:
[----:B------:R-:W-:Y:S05]  /*0af0*/  BSYNC.RECONVERGENT B2 ;  /* 0x0000000000027941 */ /* 0x000fea0003800200 */
.L_x_52:
[----:B------:R-:W-:Y:S04]  /*0b00*/  BSSY.RECONVERGENT B2, `(.L_x_54) ;  /* 0x0000007000027945 */ /* 0x000fe80003800200 */
[----:B------:R-:W-:Y:S05]  /*0b10*/  @P1 BRA `(.L_x_55) ;  /* 0x0000000000141947 */ /* 0x000fea0003800000 */
[----:B------:R-:W1:Y:S01]  /*0b20*/  S2UR UR5, SR_CgaCtaId ;  /* 0x00000000000579c3 */ /* 0x000e620000008800 */
[----:B------:R-:W-:Y:S01]  /*0b30*/  UMOV UR4, 0x400 ;  /* 0x0000040000047882 */ /* 0x000fe20000000000 */
[----:B0-----:R-:W-:Y:S01]  /*0b40*/  LOP3.LUT R2, R12, 0xfc, RZ, 0xc0, !PT ;  /* 0x000000fc0c027812 */ /* 0x001fe200078ec0ff */
[----:B-1----:R-:W-:-:S09]  /*0b50*/  ULEA UR4, UR5, UR4, 0x18 ;  /* 0x0000000405047291 */ /* 0x002fd2000f8ec0ff */
[----:B------:R1:W-:Y:S03]  /*0b60*/  ATOMS.POPC.INC.32 RZ, [R2+UR4] ;  /* 0x0000000002ff7f8c */ /* 0x0003e6000d800004 */
.L_x_55:
[----:B------:R-:W-:Y:S05]  /*0b70*/  BSYNC.RECONVERGENT B2 ;  /* 0x0000000000027941 */ /* 0x000fea0003800200 */
.L_x_54:
[----:B------:R-:W-:Y:S04]  /*0b80*/  BSSY.RECONVERGENT B2, `(.L_x_56) ;  /* 0x0000007000027945 */ /* 0x000fe80003800200 */
[----:B------:R-:W-:Y:S05]  /*0b90*/  @P2 BRA `(.L_x_57) ;  /* 0x0000000000142947 */ /* 0x000fea0003800000 */
[----:B------:R-:W2:Y:S01]  /*0ba0*/  S2UR UR5, SR_CgaCtaId ;  /* 0x00000000000579c3 */ /* 0x000ea20000008800 */
[----:B------:R-:W-:Y:S01]  /*0bb0*/  UMOV UR4, 0x400 ;  /* 0x0000040000047882 */ /* 0x000fe20000000000 */
[----:B01----:R-:W-:Y:S01]  /*0bc0*/  LOP3.LUT R2, R13, 0xfc, RZ, 0xc0, !PT ;  /* 0x000000fc0d027812 */ /* 0x003fe200078ec0ff */
[----:B--2---:R-:W-:-:S09]  /*0bd0*/  ULEA UR4, UR5, UR4, 0x18 ;  /* 0x0000000405047291 */ /* 0x004fd2000f8ec0ff */
[----:B------:R2:W-:Y:S03]  /*0be0*/  ATOMS.POPC.INC.32 RZ, [R2+UR4] ;  /* 0x0000000002ff7f8c */ /* 0x0005e6000d800004 */
.L_x_57:
[----:B------:R-:W-:Y:S05]  /*0bf0*/  BSYNC.RECONVERGENT B2 ;  /* 0x0000000000027941 */ /* 0x000fea0003800200 */
.L_x_56:
[----:B------:R-:W-:Y:S04]  /*0c00*/  BSSY.RECONVERGENT B2, `(.L_x_58) ;  /* 0x0000007000027945 */ /* 0x000fe80003800200 */
[----:B------:R-:W-:Y:S05]  /*0c10*/  @P3 BRA `(.L_x_59) ;  /* 0x0000000000143947 */ /* 0x000fea0003800000 */
[----:B------:R-:W3:Y:S01]  /*0c20*/  S2UR UR5, SR_CgaCtaId ;  /* 0x00000000000579c3 */ /* 0x000ee20000008800 */
[----:B------:R-:W-:Y:S01]  /*0c30*/  UMOV UR4, 0x400 ;  /* 0x0000040000047882 */ /* 0x000fe20000000000 */
[----:B012---:R-:W-:Y:S01]  /*0c40*/  LOP3.LUT R2, R14, 0xfc, RZ, 0xc0, !PT ;  /* 0x000000fc0e027812 */ /* 0x007fe200078ec0ff */
[----:B---3--:R-:W-:-:S09]  /*0c50*/  ULEA UR4, UR5, UR4, 0x18 ;  /* 0x0000000405047291 */ /* 0x008fd2000f8ec0ff */
[----:B------:R3:W-:Y:S03]  /*0c60*/  ATOMS.POPC.INC.32 RZ, [R2+UR4] ;  /* 0x0000000002ff7f8c */ /* 0x0007e6000d800004 */
.L_x_59:
[----:B------:R-:W-:Y:S05]  /*0c70*/  BSYNC.RECONVERGENT B2 ;  /* 0x0000000000027941 */ /* 0x000fea0003800200 */
.L_x_58:
[----:B------:R-:W-:-:S07]  /*0c80*/  VIADD R7, R7, 0x4 ;  /* 0x0000000407077836 */ /* 0x000fce0000000000 */
.L_x_51:
[----:B------:R-:W-:Y:S05]  /*0c90*/  BSYNC.RECONVERGENT B1 ;  /* 0x0000000000017941 */ /* 0x000fea0003800200 */
.L_x_50:
[----:B------:R-:W-:-:S13]  /*0ca0*/  ISETP.NE.AND P0, PT, R15, RZ, PT ;  /* 0x000000ff0f00720c */ /* 0x000fda0003f05270 */
[----:B------:R-:W-:Y:S05]  /*0cb0*/  @!P0 BRA `(.L_x_30) ;  /* 0x0000000000c08947 */ /* 0x000fea0003800000 */
[----:B------:R-:W-:Y:S01]  /*0cc0*/  ISETP.NE.AND P0, PT, R15, 0x1, PT ;  /* 0x000000010f00780c */ /* 0x000fe20003f05270 */
[----:B------:R-:W-:-:S12]  /*0cd0*/  BSSY.RECONVERGENT B1, `(.L_x_60) ;  /* 0x000001e000017945 */ /* 0x000fd80003800200 */
[----:B------:R-:W-:Y:S05]  /*0ce0*/  @!P0 BRA `(.L_x_61) ;  /* 0x0000000000708947 */ /* 0x000fea0003800000 */
[----:B------:R-:W0:Y:S02]  /*0cf0*/  LDCU.64 UR4, c[0x0][0x380] ;  /* 0x00007000ff0477ac */ /* 0x000e240008000a00 */
[----:B0123--:R-:W-:-:S05]  /*0d00*/  IADD3 R2, P0, PT, R7, UR4, RZ ;  /* 0x0000000407027c10 */ /* 0x00ffca000ff1e0ff */
[----:B------:R-:W-:-:S05]  /*0d10*/  IMAD.X R3, RZ, RZ, UR5, P0 ;  /* 0x00000005ff037e24 */ /* 0x000fca00080e06ff */
[----:B------:R-:W2:Y:S04]  /*0d20*/  LDG.E.U8 R6, desc[UR6][R2.64] ;  /* 0x0000000602067981 */ /* 0x000ea8000c1e1100 */
[----:B----4-:R-:W3:Y:S01]  /*0d30*/  LDG.E.U8 R8, desc[UR6][R2.64+0x1] ;  /* 0x0000010602087981 */ /* 0x010ee2000c1e1100 */
[----:B------:R-:W-:Y:S01]  /*0d40*/  BSSY.RECONVERGENT B2, `(.L_x_62) ;  /* 0x000000d000027945 */ /* 0x000fe20003800200 */
[----:B--2---:R-:W-:Y:S02]  /*0d50*/  VIADD R9, R6, 0xffffff9f ;  /* 0xffffff9f06097836 */ /* 0x004fe40000000000 */
[----:B---3--:R-:W-:-:S03]  /*0d60*/  VIADD R10, R8, 0xffffff9f ;  /* 0xffffff9f080a7836 */ /* 0x008fc60000000000 */
[----:B------:R-:W-:-:S04]  /*0d70*/  LOP3.LUT R6, R9, 0xff, RZ, 0xc0, !PT ;  /* 0x000000ff09067812 */ /* 0x000fc800078ec0ff */
[----:B------:R-:W-:Y:S02]  /*0d80*/  ISETP.GT.U32.AND P0, PT, R6, 0x19, PT ;  /* 0x000000190600780c */ /* 0x000fe40003f04070 */
[----:B------:R-:W-:-:S04]  /*0d90*/  LOP3.LUT R8, R10, 0xff, RZ, 0xc0, !PT ;  /* 0x000000ff0a087812 */ /* 0x000fc800078ec0ff */
[----:B------:R-:W-:-:S07]  /*0da0*/  ISETP.GT.U32.AND P1, PT, R8, 0x19, PT ;  /* 0x000000190800780c */ /* 0x000fce0003f24070 */
[----:B------:R-:W-:Y:S06]  /*0db0*/  @P0 BRA `(.L_x_63) ;  /* 0x0000000000140947 */ /* 0x000fec0003800000 */
[----:B------:R-:W0:Y:S01]  /*0dc0*/  S2UR UR5, SR_CgaCtaId ;  /* 0x00000000000579c3 */ /* 0x000e220000008800 */
[----:B------:R-:W-:Y:S01]  /*0dd0*/  UMOV UR4, 0x400 ;  /* 0x0000040000047882 */ /* 0x000fe20000000000 */
[----:B------:R-:W-:Y:S01]  /*0de0*/  LOP3.LUT R2, R9, 0xfc, RZ, 0xc0, !PT ;  /* 0x000000fc09027812 */ /* 0x000fe200078ec0ff */
[----:B0-----:R-:W-:-:S09]  /*0df0*/  ULEA UR4, UR5, UR4, 0x18 ;  /* 0x0000000405047291 */ /* 0x001fd2000f8ec0ff */
[----:B------:R0:W-:Y:S03]  /*0e00*/  ATOMS.POPC.INC.32 RZ, [R2+UR4] ;  /* 0x0000000002ff7f8c */ /* 0x0001e6000d800004 */
.L_x_63:
[----:B------:R-:W-:Y:S05]  /*0e10*/  BSYNC.RECONVERGENT B2 ;  /* 0x0000000000027941 */ /* 0x000fea0003800200 */
.L_x_62:
[----:B------:R-:W-:Y:S04]  /*0e20*/  BSSY.RECONVERGENT B2, `(.L_x_64) ;  /* 0x0000007000027945 */ /* 0x000fe80003800200 */
[----:B------:R-:W-:Y:S05]  /*0e30*/  @P1 BRA `(.L_x_65) ;  /* 0x0000000000141947 */ /* 0x000fea0003800000 */
[----:B------:R-:W1:Y:S01]  /*0e40*/  S2UR UR5, SR_CgaCtaId ;  /* 0x00000000000579c3 */ /* 0x000e620000008800 */
[----:B------:R-:W-:Y:S01]  /*0e50*/  UMOV UR4, 0x400 ;  /* 0x0000040000047882 */ /* 0x000fe20000000000 */
[----:B0-----:R-:W-:Y:S01]  /*0e60*/  LOP3.LUT R2, R10, 0xfc, RZ, 0xc0, !PT ;  /* 0x000000fc0a027812 */ /* 0x001fe200078ec0ff */
[----:B-1----:R-:W-:-:S09]  /*0e70*/  ULEA UR4, UR5, UR4, 0x18 ;  /* 0x0000000405047291 */ /* 0x002fd2000f8ec0ff */
[----:B------:R1:W-:Y:S03]  /*0e80*/  ATOMS.POPC.INC.32 RZ, [R2+UR4] ;  /* 0x0000000002ff7f8c */ /* 0x0003e6000d800004 */
.L_x_65:
[----:B------:R-:W-:Y:S05]  /*0e90*/  BSYNC.RECONVERGENT B2 ;  /* 0x0000000000027941 */ /* 0x000fea0003800200 */
.L_x_64:
[----:B------:R-:W-:-:S07]  /*0ea0*/  VIADD R7, R7, 0x2 ;  /* 0x0000000207077836 */ /* 0x000fce0000000000 */
.L_x_61:
[----:B------:R-:W-:Y:S05]  /*0eb0*/  BSYNC.RECONVERGENT B1 ;  /* 0x0000000000017941 */ /* 0x000fea0003800200 */
.L_x_60:
[----:B------:R-:W-:-:S04]  /*0ec0*/  LOP3.LUT R4, R4, 0x1, RZ, 0xc0, !PT ;  /* 0x0000000104047812 */ /* 0x000fc800078ec0ff */
[----:B------:R-:W-:-:S13]  /*0ed0*/  ISETP.NE.U32.AND P0, PT, R4, 0x1, PT ;  /* 0x000000010400780c */ /* 0x000fda0003f05070 */
[----:B------:R-:W-:Y:S05]  /*0ee0*/  @P0 BRA `(.L_x_30) ;  /* 0x0000000000340947 */ /* 0x000fea0003800000 */
[----:B------:R-:W0:Y:S02]  /*0ef0*/  LDCU.64 UR4, c[0x0][0x380] ;  /* 0x00007000ff0477ac */ /* 0x000e240008000a00 */
[----:B0123--:R-:W-:-:S05]  /*0f00*/  IADD3 R2, P0, PT, R7, UR4, RZ ;  /* 0x0000000407027c10 */ /* 0x00ffca000ff1e0ff */
[----:B------:R-:W-:-:S05]  /*0f10*/  IMAD.X R3, RZ, RZ, UR5, P0 ;  /* 0x00000005ff037e24 */ /* 0x000fca00080e06ff */
[----:B------:R-:W2:Y:S02]  /*0f20*/  LDG.E.U8 R2, desc[UR6][R2.64] ;  /* 0x0000000602027981 */ /* 0x000ea4000c1e1100 */
        /* <DEDUP_REMOVED lines=9> */
.L_x_30:
[----:B------:R-:W-:Y:S05]  /*0fc0*/  BSYNC.RECONVERGENT B0 ;  /* 0x0000000000007941 */ /* 0x000fea0003800200 */
.L_x_29:
[----:B------:R-:W-:Y:S01]  /*0fd0*/  BAR.SYNC.DEFER_BLOCKING 0x0 ;  /* 0x0000000000007b1d */ /* 0x000fe20000010000 */
[----:B------:R-:W-:-:S13]  /*0fe0*/  ISETP.GT.U32.AND P0, PT, R0, 0x6, PT ;  /* 0x000000060000780c */ /* 0x000fda0003f04070 */
[----:B------:R-:W-:Y:S05]  /*0ff0*/  @P0 EXIT ;  /* 0x000000000000094d */ /* 0x000fea0003800000 */
[----:B------:R-:W5:Y:S01]  /*1000*/  S2UR UR5, SR_CgaCtaId ;  /* 0x00000000000579c3 */ /* 0x000f620000008800 */
[----:B------:R-:W-:-:S07]  /*1010*/  UMOV UR4, 0x400 ;  /* 0x0000040000047882 */ /* 0x000fce0000000000 */
[----:B0123--:R-:W0:Y:S01]  /*1020*/  LDC.64 R2, c[0x0][0x390] ;  /* 0x0000e400ff027b82 */ /* 0x00fe220000000a00 */
[----:B-----5:R-:W-:-:S06]  /*1030*/  ULEA UR4, UR5, UR4, 0x18 ;  /* 0x0000000405047291 */ /* 0x020fcc000f8ec0ff */
[C---:B------:R-:W-:Y:S01]  /*1040*/  LEA R4, R0.reuse, UR4, 0x2 ;  /* 0x0000000400047c11 */ /* 0x040fe2000f8e10ff */
[----:B0-----:R-:W-:-:S07]  /*1050*/  IMAD.WIDE.U32 R2, R0, 0x4, R2 ;  /* 0x0000000400027825 */ /* 0x001fce00078e0002 */
.L_x_68:
[----:B------:R-:W0:Y:S01]  /*1060*/  LDS R7, [R4] ;  /* 0x0000000004077984 */ /* 0x000e220000000800 */
[----:B------:R-:W-:Y:S01]  /*1070*/  IMAD.IADD R0, R5, 0x1, R0 ;  /* 0x0000000105007824 */ /* 0x000fe200078e0200 */
[----:B------:R-:W-:Y:S04]  /*1080*/  BSSY.RECONVERGENT B0, `(.L_x_66) ;  /* 0x0000005000007945 */ /* 0x000fe80003800200 */
[----:B------:R-:W-:Y:S02]  /*1090*/  ISETP.GE.U32.AND P1, PT, R0, 0x7, PT ;  /* 0x000000070000780c */ /* 0x000fe40003f26070 */
[----:B0-----:R-:W-:-:S13]  /*10a0*/  ISETP.NE.AND P0, PT, R7, RZ, PT ;  /* 0x000000ff0700720c */ /* 0x001fda0003f05270 */
[----:B------:R-:W-:Y:S05]  /*10b0*/  @!P0 BRA `(.L_x_67) ;  /* 0x0000000000048947 */ /* 0x000fea0003800000 */
[----:B------:R0:W-:Y:S02]  /*10c0*/  REDG.E.ADD.STRONG.GPU desc[UR6][R2.64], R7 ;  /* 0x000000070200798e */ /* 0x0001e4000c12e106 */
.L_x_67:
[----:B------:R-:W-:Y:S05]  /*10d0*/  BSYNC.RECONVERGENT B0 ;  /* 0x0000000000007941 */ /* 0x000fea0003800200 */
.L_x_66:
[C---:B------:R-:W-:Y:S02]  /*10e0*/  IMAD R4, R5.reuse, 0x4, R4 ;  /* 0x0000000405047824 */ /* 0x040fe400078e0204 */
[----:B0-----:R-:W-:Y:S01]  /*10f0*/  IMAD.WIDE.U32 R2, R5, 0x4, R2 ;  /* 0x0000000405027825 */ /* 0x001fe200078e0002 */
[----:B------:R-:W-:Y:S06]  /*1100*/  @!P1 BRA `(.L_x_68) ;  /* 0xfffffffc00d49947 */ /* 0x000fec000383ffff */
[----:B------:R-:W-:Y:S05]  /*1110*/  EXIT ;  /* 0x000000000000794d */ /* 0x000fea0003800000 */
.L_x_69:
        /* <DEDUP_REMOVED lines=14> */
.L_x_88:


//--------------------- .text._Z18histo_share_kernelPcjPj --------------------------
	.section	.text._Z18histo_share_kernelPcjPj,"ax",@progbits
	.align	128
        .global         _Z18histo_share_kernelPcjPj
        .type           _Z18histo_share_kernelPcjPj,@function
        .size           _Z18histo_share_kernelPcjPj,(.L_x_89 - _Z18histo_share_kernelPcjPj)
        .other          _Z18histo_share_kernelPcjPj,@"STO_CUDA_ENTRY STV_DEFAULT"
_Z18histo_share_kernelPcjPj:
.text._Z18histo_share_kernelPcjPj:
        /* <DEDUP_REMOVED lines=11> */
.L_x_72:
[C---:B-1----:R-:W-:Y:S01]  /*00b0*/  IMAD.IADD R2, R3.reuse, 0x1, R2 ;  /* 0x0000000103027824 */ /* 0x042fe200078e0202 */
[----:B------:R0:W-:Y:S04]  /*00c0*/  STS [R0], RZ ;  /* 0x000000ff00007388 */ /* 0x0001e80000000800 */
[----:B------:R-:W-:Y:S01]  /*00d0*/  ISETP.GE.U32.AND P0, PT, R2, 0x7, PT ;  /* 0x000000070200780c */ /* 0x000fe20003f06070 */
[----:B0-----:R-:W-:-:S12]  /*00e0*/  IMAD R0, R3, 0x4, R0 ;  /* 0x0000000403007824 */ /* 0x001fd800078e0200 */
[----:B------:R-:W-:Y:S05]  /*00f0*/  @!P0 BRA `(.L_x_72) ;  /* 0xfffffffc00ec8947 */ /* 0x000fea000383ffff */
.L_x_71:
[----:B------:R-:W-:Y:S05]  /*0100*/  BSYNC.RECONVERGENT B0 ;  /* 0x0000000000007941 */ /* 0x000fea0003800200 */
.L_x_70:
[----:B------:R-:W0:Y:S01]  /*0110*/  S2UR UR4, SR_CTAID.X ;  /* 0x00000000000479c3 */ /* 0x000e220000002500 */
[----:B------:R-:W1:Y:S01]  /*0120*/  LDCU UR5, c[0x0][0x388] ;  /* 0x00007100ff0577ac */ /* 0x000e620008000800 */
[----:B------:R-:W-:Y:S06]  /*0130*/  BSSY.RECONVERGENT B0, `(.L_x_73) ;  /* 0x0000015000007945 */ /* 0x000fec0003800200 */
[----:B------:R-:W-:Y:S01]  /*0140*/  BAR.SYNC.DEFER_BLOCKING 0x0 ;  /* 0x0000000000007b1d */ /* 0x000fe20000010000 */
[----:B------:R-:W-:-:S07]  /*0150*/  ISETP.GT.U32.AND P0, PT, R5, 0x6, PT ;  /* 0x000000060500780c */ /* 0x000fce0003f04070 */
[----:B------:R-:W0:Y:S01]  /*0160*/  LDC R4, c[0x0][0x360] ;  /* 0x0000d800ff047b82 */ /* 0x000e220000000800 */
[----:B------:R-:W2:Y:S01]  /*0170*/  LDCU.64 UR6, c[0x0][0x358] ;  /* 0x00006b00ff0677ac */ /* 0x000ea20008000a00 */
[----:B0-----:R-:W-:-:S05]  /*0180*/  IMAD R2, R4, UR4, R5 ;  /* 0x0000000404027c24 */ /* 0x001fca000f8e0205 */
[----:B-1----:R-:W-:-:S13]  /*0190*/  ISETP.GE.U32.AND P1, PT, R2, UR5, PT ;  /* 0x0000000502007c0c */ /* 0x002fda000bf26070 */
[----:B--2---:R-:W-:Y:S05]  /*01a0*/  @P1 BRA `(.L_x_74) ;  /* 0x0000000000341947 */ /* 0x004fea0003800000 */
[----:B------:R-:W0:Y:S02]  /*01b0*/  LDCU.64 UR4, c[0x0][0x380] ;  /* 0x00007000ff0477ac */ /* 0x000e240008000a00 */
[----:B0-----:R-:W-:-:S05]  /*01c0*/  IADD3 R2, P1, PT, R2, UR4, RZ ;  /* 0x0000000402027c10 */ /* 0x001fca000ff3e0ff */
        /* <DEDUP_REMOVED lines=11> */
.L_x_74:
[----:B------:R-:W-:Y:S05]  /*0280*/  BSYNC.RECONVERGENT B0 ;  /* 0x0000000000007941 */ /* 0x000fea0003800200 */
.L_x_73:
[----:B------:R-:W-:Y:S06]  /*0290*/  BAR.SYNC.DEFER_BLOCKING 0x0 ;  /* 0x0000000000007b1d */ /* 0x000fec0000010000 */
[----:B------:R-:W-:Y:S05]  /*02a0*/  @P0 EXIT ;  /* 0x000000000000094d */ /* 0x000fea0003800000 */
[----:B------:R-:W1:Y:S01]  /*02b0*/  S2UR UR5, SR_CgaCtaId ;  /* 0x00000000000579c3 */ /* 0x000e620000008800 */
[----:B------:R-:W-:-:S07]  /*02c0*/  UMOV UR4, 0x400 ;  /* 0x0000040000047882 */ /* 0x000fce0000000000 */
[----:B------:R-:W2:Y:S01]  /*02d0*/  LDC.64 R2, c[0x0][0x390] ;  /* 0x0000e400ff027b82 */ /* 0x000ea20000000a00 */
[----:B-1----:R-:W-:-:S06]  /*02e0*/  ULEA UR4, UR5, UR4, 0x18 ;  /* 0x0000000405047291 */ /* 0x002fcc000f8ec0ff */
[C---:B0-----:R-:W-:Y:S01]  /*02f0*/  LEA R0, R5.reuse, UR4, 0x2 ;  /* 0x0000000405007c11 */ /* 0x041fe2000f8e10ff */
[----:B--2---:R-:W-:-:S07]  /*0300*/  IMAD.WIDE.U32 R2, R5, 0x4, R2 ;  /* 0x0000000405027825 */ /* 0x004fce00078e0002 */
.L_x_77:
[----:B------:R-:W0:Y:S01]  /*0310*/  LDS R7, [R0] ;  /* 0x0000000000077984 */ /* 0x000e220000000800 */
[----:B------:R-:W-:Y:S01]  /*0320*/  IMAD.IADD R5, R4, 0x1, R5 ;  /* 0x0000000104057824 */ /* 0x000fe200078e0205 */
[----:B------:R-:W-:Y:S04]  /*0330*/  BSSY.RECONVERGENT B0, `(.L_x_75) ;  /* 0x0000005000007945 */ /* 0x000fe80003800200 */
[----:B------:R-:W-:Y:S02]  /*0340*/  ISETP.GE.U32.AND P1, PT, R5, 0x7, PT ;  /* 0x000000070500780c */ /* 0x000fe40003f26070 */
[----:B0-----:R-:W-:-:S13]  /*0350*/  ISETP.NE.AND P0, PT, R7, RZ, PT ;  /* 0x000000ff0700720c */ /* 0x001fda0003f05270 */
[----:B------:R-:W-:Y:S05]  /*0360*/  @!P0 BRA `(.L_x_76) ;  /* 0x0000000000048947 */ /* 0x000fea0003800000 */
[----:B------:R0:W-:Y:S02]  /*0370*/  REDG.E.ADD.STRONG.GPU desc[UR6][R2.64], R7 ;  /* 0x000000070200798e */ /* 0x0001e4000c12e106 */
.L_x_76:
[----:B------:R-:W-:Y:S05]  /*0380*/  BSYNC.RECONVERGENT B0 ;  /* 0x0000000000007941 */ /* 0x000fea0003800200 */
.L_x_75:
[C---:B------:R-:W-:Y:S02]  /*0390*/  IMAD R0, R4.reuse, 0x4, R0 ;  /* 0x0000000404007824 */ /* 0x040fe400078e0200 */
[----:B0-----:R-:W-:Y:S01]  /*03a0*/  IMAD.WIDE.U32 R2, R4, 0x4, R2 ;  /* 0x0000000404027825 */ /* 0x001fe200078e0002 */
[----:B------:R-:W-:Y:S06]  /*03b0*/  @!P1 BRA `(.L_x_77) ;  /* 0xfffffffc00d49947 */ /* 0x000fec000383ffff */
[----:B------:R-:W-:Y:S05]  /*03c0*/  EXIT ;  /* 0x000000000000794d */ /* 0x000fea0003800000 */
.L_x_78:
        /* <DEDUP_REMOVED lines=11> */
.L_x_89:


//--------------------- .text._Z20histo_private_kernelPcjPj --------------------------
	.section	.text._Z20histo_private_kernelPcjPj,"ax",@progbits
	.align	128
        .global         _Z20histo_private_kernelPcjPj
        .type           _Z20histo_private_kernelPcjPj,@function
        .size           _Z20histo_private_kernelPcjPj,(.L_x_90 - _Z20histo_private_kernelPcjPj)
        .other          _Z20histo_private_kernelPcjPj,@"STO_CUDA_ENTRY STV_DEFAULT"
_Z20histo_private_kernelPcjPj:
.text._Z20histo_private_kernelPcjPj:
[----:B------:R-:W-:Y:S01]  /*0000*/  LDC R1, c[0x0][0x37c] ;  /* 0x0000df00ff017b82 */ /* 0x000fe20000000800 */
[----:B------:R-:W0:Y:S07]  /*0010*/  S2R R8, SR_CTAID.X ;  /* 0x0000000000087919 */ /* 0x000e2e0000002500 */
[----:B------:R-:W1:Y:S01]  /*0020*/  LDC R10, c[0x0][0x360] ;  /* 0x0000d800ff0a7b82 */ /* 0x000e620000000800 */
[----:B------:R-:W2:Y:S01]  /*0030*/  LDCU UR4, c[0x0][0x388] ;  /* 0x00007100ff0477ac */ /* 0x000ea20008000800 */
[----:B------:R-:W-:Y:S01]  /*0040*/  BSSY.RECONVERGENT B0, `(.L_x_79) ;  /* 0x0000016000007945 */ /* 0x000fe20003800200 */
[----:B------:R-:W1:Y:S01]  /*0050*/  S2R R9, SR_TID.X ;  /* 0x0000000000097919 */ /* 0x000e620000002100 */
[C---:B0-----:R-:W-:Y:S01]  /*0060*/  ISETP.NE.AND P0, PT, R8.reuse, RZ, PT ;  /* 0x000000ff0800720c */ /* 0x041fe20003f05270 */
[----:B-1----:R-:W-:-:S05]  /*0070*/  IMAD R2, R8, R10, R9 ;  /* 0x0000000a08027224 */ /* 0x002fca00078e0209 */
[----:B--2---:R-:W-:Y:S01]  /*0080*/  ISETP.GE.U32.AND P1, PT, R2, UR4, PT ;  /* 0x0000000402007c0c */ /* 0x004fe2000bf26070 */
[----:B------:R-:W0:-:S12]  /*0090*/  LDCU.64 UR4, c[0x0][0x358] ;  /* 0x00006b00ff0477ac */ /* 0x000e180008000a00 */
[----:B------:R-:W-:Y:S05]  /*00a0*/  @P1 BRA `(.L_x_80) ;  /* 0x00000000003c1947 */ /* 0x000fea0003800000 */
[----:B------:R-:W1:Y:S02]  /*00b0*/  LDCU.64 UR6, c[0x0][0x380] ;  /* 0x00007000ff0677ac */ /* 0x000e640008000a00 */
[----:B-1----:R-:W-:-:S05]  /*00c0*/  IADD3 R2, P1, PT, R2, UR6, RZ ;  /* 0x0000000602027c10 */ /* 0x002fca000ff3e0ff */
[----:B------:R-:W-:-:S05]  /*00d0*/  IMAD.X R3, RZ, RZ, UR7, P1 ;  /* 0x00000007ff037e24 */ /* 0x000fca00088e06ff */
[----:B0-----:R-:W2:Y:S02]  /*00e0*/  LDG.E.U8 R2, desc[UR4][R2.64] ;  /* 0x0000000402027981 */ /* 0x001ea4000c1e1100 */
[----:B--2---:R-:W-:-:S05]  /*00f0*/  VIADD R0, R2, 0xffffff9f ;  /* 0xffffff9f02007836 */ /* 0x004fca0000000000 */
[----:B------:R-:W-:-:S04]  /*0100*/  LOP3.LUT R4, R0, 0xff, RZ, 0xc0, !PT ;  /* 0x000000ff00047812 */ /* 0x000fc800078ec0ff */
[----:B------:R-:W-:-:S13]  /*0110*/  ISETP.GT.U32.AND P1, PT, R4, 0x19, PT ;  /* 0x000000190400780c */ /* 0x000fda0003f24070 */
[----:B------:R-:W-:Y:S05]  /*0120*/  @P1 BRA `(.L_x_80) ;  /* 0x00000000001c1947 */ /* 0x000fea0003800000 */
[----:B------:R-:W0:Y:S01]  /*0130*/  LDC.64 R2, c[0x0][0x390] ;  /* 0x0000e400ff027b82 */ /* 0x000e220000000a00 */
[----:B------:R-:W-:Y:S01]  /*0140*/  LOP3.LUT R0, R0, 0xfc, RZ, 0xc0, !PT ;  /* 0x000000fc00007812 */ /* 0x000fe200078ec0ff */
[----:B------:R-:W-:-:S03]  /*0150*/  HFMA2 R7, -RZ, RZ, 0, 5.9604644775390625e-08 ;  /* 0x00000001ff077431 */ /* 0x000fc600000001ff */
[----:B------:R-:W-:-:S05]  /*0160*/  SHF.R.U32.HI R0, RZ, 0x2, R0 ;  /* 0x00000002ff007819 */ /* 0x000fca0000011600 */
[----:B------:R-:W-:-:S04]  /*0170*/  IMAD R5, R8, 0x7, R0 ;  /* 0x0000000708057824 */ /* 0x000fc800078e0200 */
[----:B0-----:R-:W-:-:S05]  /*0180*/  IMAD.WIDE.U32 R2, R5, 0x4, R2 ;  /* 0x0000000405027825 */ /* 0x001fca00078e0002 */
[----:B------:R1:W-:Y:S02]  /*0190*/  REDG.E.ADD.STRONG.GPU desc[UR4][R2.64], R7 ;  /* 0x000000070200798e */ /* 0x0003e4000c12e104 */
.L_x_80:
[----:B0-----:R-:W-:Y:S05]  /*01a0*/  BSYNC.RECONVERGENT B0 ;  /* 0x0000000000007941 */ /* 0x001fea0003800200 */
.L_x_79:
[----:B------:R-:W-:Y:S05]  /*01b0*/  @!P0 EXIT ;  /* 0x000000000000894d */ /* 0x000fea0003800000 */
[----:B------:R-:W-:Y:S01]  /*01c0*/  BAR.SYNC.DEFER_BLOCKING 0x0 ;  /* 0x0000000000007b1d */ /* 0x000fe20000010000 */
[----:B------:R-:W-:-:S13]  /*01d0*/  ISETP.GT.U32.AND P0, PT, R9, 0x6, PT ;  /* 0x000000060900780c */ /* 0x000fda0003f04070 */
[----:B------:R-:W-:Y:S05]  /*01e0*/  @P0 EXIT ;  /* 0x000000000000094d */ /* 0x000fea0003800000 */
[----:B-1----:R-:W0:Y:S01]  /*01f0*/  LDC.64 R2, c[0x0][0x390] ;  /* 0x0000e400ff027b82 */ /* 0x002e220000000a00 */
[----:B------:R-:W-:-:S07]  /*0200*/  IMAD R11, R8, 0x7, R9 ;  /* 0x00000007080b7824 */ /* 0x000fce00078e0209 */
[----:B------:R-:W1:Y:S01]  /*0210*/  LDC.64 R6, c[0x0][0x390] ;  /* 0x0000e400ff067b82 */ /* 0x000e620000000a00 */
[----:B0-----:R-:W-:-:S07]  /*0220*/  IMAD.WIDE.U32 R2, R9, 0x4, R2 ;  /* 0x0000000409027825 */ /* 0x001fce00078e0002 */
.L_x_83:
[----:B-1----:R-:W-:-:S06]  /*0230*/  IMAD.WIDE.U32 R4, R11, 0x4, R6 ;  /* 0x000000040b047825 */ /* 0x002fcc00078e0006 */
[----:B------:R-:W2:Y:S01]  /*0240*/  LDG.E R5, desc[UR4][R4.64] ;  /* 0x0000000404057981 */ /* 0x000ea2000c1e1900 */
[----:B------:R-:W-:Y:S01]  /*0250*/  IMAD.IADD R9, R10, 0x1, R9 ;  /* 0x000000010a097824 */ /* 0x000fe200078e0209 */
[----:B------:R-:W-:Y:S04]  /*0260*/  BSSY.RECONVERGENT B0, `(.L_x_81) ;  /* 0x0000005000007945 */ /* 0x000fe80003800200 */
[----:B------:R-:W-:Y:S02]  /*0270*/  ISETP.GE.U32.AND P1, PT, R9, 0x7, PT ;  /* 0x000000070900780c */ /* 0x000fe40003f26070 */
[----:B--2---:R-:W-:-:S13]  /*0280*/  ISETP.NE.AND P0, PT, R5, RZ, PT ;  /* 0x000000ff0500720c */ /* 0x004fda0003f05270 */
[----:B------:R-:W-:Y:S05]  /*0290*/  @!P0 BRA `(.L_x_82) ;  /* 0x0000000000048947 */ /* 0x000fea0003800000 */
[----:B------:R0:W-:Y:S02]  /*02a0*/  REDG.E.ADD.STRONG.GPU desc[UR4][R2.64], R5 ;  /* 0x000000050200798e */ /* 0x0001e4000c12e104 */
.L_x_82:
[----:B------:R-:W-:Y:S05]  /*02b0*/  BSYNC.RECONVERGENT B0 ;  /* 0x0000000000007941 */ /* 0x000fea0003800200 */
.L_x_81:
[C---:B------:R-:W-:Y:S01]  /*02c0*/  IADD3 R11, PT, PT, R10.reuse, R11, RZ ;  /* 0x0000000b0a0b7210 */ /* 0x040fe20007ffe0ff */
[----:B0-----:R-:W-:Y:S01]  /*02d0*/  IMAD.WIDE.U32 R2, R10, 0x4, R2 ;  /* 0x000000040a027825 */ /* 0x001fe200078e0002 */
[----:B------:R-:W-:Y:S06]  /*02e0*/  @!P1 BRA `(.L_x_83) ;  /* 0xfffffffc00d09947 */ /* 0x000fec000383ffff */
[----:B------:R-:W-:Y:S05]  /*02f0*/  EXIT ;  /* 0x000000000000794d */ /* 0x000fea0003800000 */
.L_x_84:
        /* <DEDUP_REMOVED lines=16> */
.L_x_90:


//--------------------- .text._Z12histo_kernelPcjPj --------------------------
	.section	.text._Z12histo_kernelPcjPj,"ax",@progbits
	.align	128
        .global         _Z12histo_kernelPcjPj
        .type           _Z12histo_kernelPcjPj,@function
        .size           _Z12histo_kernelPcjPj,(.L_x_91 - _Z12histo_kernelPcjPj)
        .other          _Z12histo_kernelPcjPj,@"STO_CUDA_ENTRY STV_DEFAULT"
_Z12histo_kernelPcjPj:
.text._Z12histo_kernelPcjPj:
[----:B------:R-:W-:Y:S01]  /*0000*/  LDC R1, c[0x0][0x37c] ;  /* 0x0000df00ff017b82 */ /* 0x000fe20000000800 */
[----:B------:R-:W0:Y:S07]  /*0010*/  S2R R3, SR_TID.X ;  /* 0x0000000000037919 */ /* 0x000e2e0000002100 */
[----:B------:R-:W0:Y:S01]  /*0020*/  S2UR UR4, SR_CTAID.X ;  /* 0x00000000000479c3 */ /* 0x000e220000002500 */
[----:B------:R-:W1:Y:S07]  /*0030*/  LDCU UR5, c[0x0][0x388] ;  /* 0x00007100ff0577ac */ /* 0x000e6e0008000800 */
[----:B------:R-:W0:Y:S02]  /*0040*/  LDC R2, c[0x0][0x360] ;  /* 0x0000d800ff027b82 */ /* 0x000e240000000800 */
[----:B0-----:R-:W-:-:S05]  /*0050*/  IMAD R2, R2, UR4, R3 ;  /* 0x0000000402027c24 */ /* 0x001fca000f8e0203 */
[----:B-1----:R-:W-:-:S13]  /*0060*/  ISETP.GE.U32.AND P0, PT, R2, UR5, PT ;  /* 0x0000000502007c0c */ /* 0x002fda000bf06070 */
[----:B------:R-:W-:Y:S05]  /*0070*/  @P0 EXIT ;  /* 0x000000000000094d */ /* 0x000fea0003800000 */
[----:B------:R-:W0:Y:S01]  /*0080*/  LDCU.64 UR6, c[0x0][0x380] ;  /* 0x00007000ff0677ac */ /* 0x000e220008000a00 */
[----:B------:R-:W1:Y:S01]  /*0090*/  LDCU.64 UR4, c[0x0][0x358] ;  /* 0x00006b00ff0477ac */ /* 0x000e620008000a00 */
[----:B0-----:R-:W-:-:S05]  /*00a0*/  IADD3 R2, P0, PT, R2, UR6, RZ ;  /* 0x0000000602027c10 */ /* 0x001fca000ff1e0ff */
[----:B------:R-:W-:-:S05]  /*00b0*/  IMAD.X R3, RZ, RZ, UR7, P0 ;  /* 0x00000007ff037e24 */ /* 0x000fca00080e06ff */
[----:B-1----:R-:W2:Y:S02]  /*00c0*/  LDG.E.U8 R2, desc[UR4][R2.64] ;  /* 0x0000000402027981 */ /* 0x002ea4000c1e1100 */
[----:B--2---:R-:W-:-:S05]  /*00d0*/  VIADD R0, R2, 0xffffff9f ;  /* 0xffffff9f02007836 */ /* 0x004fca0000000000 */
[----:B------:R-:W-:-:S04]  /*00e0*/  LOP3.LUT R4, R0, 0xff, RZ, 0xc0, !PT ;  /* 0x000000ff00047812 */ /* 0x000fc800078ec0ff */
[----:B------:R-:W-:-:S13]  /*00f0*/  ISETP.GT.U32.AND P0, PT, R4, 0x19, PT ;  /* 0x000000190400780c */ /* 0x000fda0003f04070 */
[----:B------:R-:W-:Y:S05]  /*0100*/  @P0 EXIT ;  /* 0x000000000000094d */ /* 0x000fea0003800000 */
[----:B------:R-:W0:Y:S01]  /*0110*/  LDCU.64 UR6, c[0x0][0x390] ;  /* 0x00007200ff0677ac */ /* 0x000e220008000a00 */
[----:B------:R-:W-:Y:S01]  /*0120*/  LOP3.LUT R0, R0, 0xfc, RZ, 0xc0, !PT ;  /* 0x000000fc00007812 */ /* 0x000fe200078ec0ff */
[----:B------:R-:W-:-:S03]  /*0130*/  IMAD.MOV.U32 R5, RZ, RZ, 0x1 ;  /* 0x00000001ff057424 */ /* 0x000fc600078e00ff */
[----:B0-----:R-:W-:-:S05]  /*0140*/  IADD3 R2, P0, PT, R0, UR6, RZ ;  /* 0x0000000600027c10 */ /* 0x001fca000ff1e0ff */
[----:B------:R-:W-:-:S05]  /*0150*/  IMAD.X R3, RZ, RZ, UR7, P0 ;  /* 0x00000007ff037e24 */ /* 0x000fca00080e06ff */
[----:B------:R-:W-:Y:S01]  /*0160*/  REDG.E.ADD.STRONG.GPU desc[UR4][R2.64], R5 ;  /* 0x000000050200798e */ /* 0x000fe2000c12e104 */
[----:B------:R-:W-:Y:S05]  /*0170*/  EXIT ;  /* 0x000000000000794d */ /* 0x000fea0003800000 */
.L_x_85:
        /* <DEDUP_REMOVED lines=16> */
.L_x_91:


//--------------------- .nv.shared._Z34histo_share_interleaved_agg_kernelPcjPj --------------------------
	.section	.nv.shared._Z34histo_share_interleaved_agg_kernelPcjPj,"aw",@nobits
	.sectionflags	@""
	.align	4
.nv.shared._Z34histo_share_interleaved_agg_kernelPcjPj:
	.zero		1052


//--------------------- .nv.shared.reserved.0     --------------------------
	.section	.nv.shared.reserved.0,"aw",@nobits
	.weak		__nv_reservedSMEM_offset_0_alias
	.size		__nv_reservedSMEM_offset_0_alias, 0, 64
	.other		__nv_reservedSMEM_offset_0_alias,@"STO_CUDA_RESERVED_SHARED STV_DEFAULT"
__nv_reservedSMEM_offset_0_alias:
	.zero		0
	.zero		64


//--------------------- .nv.shared._Z30histo_share_interleaved_kernelPcjPj --------------------------
	.section	.nv.shared._Z30histo_share_interleaved_kernelPcjPj,"aw",@nobits
	.sectionflags	@""
	.align	4
.nv.shared._Z30histo_share_interleaved_kernelPcjPj:
	.zero		1052


//--------------------- .nv.shared._Z29histo_share_contiguous_kernelPcjPj --------------------------
	.section	.nv.shared._Z29histo_share_contiguous_kernelPcjPj,"aw",@nobits
	.sectionflags	@""
	.align	4
.nv.shared._Z29histo_share_contiguous_kernelPcjPj:
	.zero		1052


//--------------------- .nv.shared._Z18histo_share_kernelPcjPj --------------------------
	.section	.nv.shared._Z18histo_share_kernelPcjPj,"aw",@nobits
	.sectionflags	@""
	.align	4
.nv.shared._Z18histo_share_kernelPcjPj:
	.zero		1052


//--------------------- .nv.constant0._Z34histo_share_interleaved_agg_kernelPcjPj --------------------------
	.section	.nv.constant0._Z34histo_share_interleaved_agg_kernelPcjPj,"a",@progbits
	.sectionflags	@""
	.align	4
.nv.constant0._Z34histo_share_interleaved_agg_kernelPcjPj:
	.zero		920


//--------------------- .nv.constant0._Z30histo_share_interleaved_kernelPcjPj --------------------------
	.section	.nv.constant0._Z30histo_share_interleaved_kernelPcjPj,"a",@progbits
	.sectionflags	@""
	.align	4
.nv.constant0._Z30histo_share_interleaved_kernelPcjPj:
	.zero		920


//--------------------- .nv.constant0._Z29histo_share_contiguous_kernelPcjPj --------------------------
	.section	.nv.constant0._Z29histo_share_contiguous_kernelPcjPj,"a",@progbits
	.sectionflags	@""
	.align	4
.nv.constant0._Z29histo_share_contiguous_kernelPcjPj:
	.zero		920


//--------------------- .nv.constant0._Z18histo_share_kernelPcjPj --------------------------
	.section	.nv.constant0._Z18histo_share_kernelPcjPj,"a",@progbits
	.sectionflags	@""
	.align	4
.nv.constant0._Z18histo_share_kernelPcjPj:
	.zero		920


//--------------------- .nv.constant0._Z20histo_private_kernelPcjPj --------------------------
	.section	.nv.constant0._Z20histo_private_kernelPcjPj,"a",@progbits
	.sectionflags	@""
	.align	4
.nv.constant0._Z20histo_private_kernelPcjPj:
	.zero		920


//--------------------- .nv.constant0._Z12histo_kernelPcjPj --------------------------
	.section	.nv.constant0._Z12histo_kernelPcjPj,"a",@progbits
	.sectionflags	@""
	.align	4
.nv.constant0._Z12histo_kernelPcjPj:
	.zero		920


//--------------------- SYMBOLS --------------------------

	.type		.nv.reservedSmem.offset0,@object
	.size		.nv.reservedSmem.offset0,0x4
	.type		.nv.reservedSmem.cap,@object
	.size		.nv.reservedSmem.cap,0x4
